//
// Generated by NVIDIA NVVM Compiler
//
// Compiler Build ID: CL-36424714
// Cuda compilation tools, release 13.0, V13.0.88
// Based on NVVM 20.0.0
//

.version 9.0
.target sm_100
.address_size 64

	// .globl	_Z7computeffffffffffffffffff
.extern .func  (.param .b32 func_retval0) vprintf
(
	.param .b64 vprintf_param_0,
	.param .b64 vprintf_param_1
)
;
.global .align 1 .b8 $str[7] = {37, 46, 49, 55, 103, 10};
.global .align 4 .b8 __cudart_i2opi_f[24] = {65, 144, 67, 60, 153, 149, 98, 219, 192, 221, 52, 245, 209, 87, 39, 252, 41, 21, 68, 78, 110, 131, 249, 162};

.visible .entry _Z7computeffffffffffffffffff(
	.param .f32 _Z7computeffffffffffffffffff_param_0,
	.param .f32 _Z7computeffffffffffffffffff_param_1,
	.param .f32 _Z7computeffffffffffffffffff_param_2,
	.param .f32 _Z7computeffffffffffffffffff_param_3,
	.param .f32 _Z7computeffffffffffffffffff_param_4,
	.param .f32 _Z7computeffffffffffffffffff_param_5,
	.param .f32 _Z7computeffffffffffffffffff_param_6,
	.param .f32 _Z7computeffffffffffffffffff_param_7,
	.param .f32 _Z7computeffffffffffffffffff_param_8,
	.param .f32 _Z7computeffffffffffffffffff_param_9,
	.param .f32 _Z7computeffffffffffffffffff_param_10,
	.param .f32 _Z7computeffffffffffffffffff_param_11,
	.param .f32 _Z7computeffffffffffffffffff_param_12,
	.param .f32 _Z7computeffffffffffffffffff_param_13,
	.param .f32 _Z7computeffffffffffffffffff_param_14,
	.param .f32 _Z7computeffffffffffffffffff_param_15,
	.param .f32 _Z7computeffffffffffffffffff_param_16,
	.param .f32 _Z7computeffffffffffffffffff_param_17
)
{
	.local .align 8 .b8 	__local_depot0[40];
	.reg .b64 	%SP;
	.reg .b64 	%SPL;
	.reg .pred 	%p<24>;
	.reg .b32 	%r<65>;
	.reg .b32 	%f<116>;
	.reg .b64 	%rd<41>;
	.reg .b64 	%fd<6>;

	mov.u64 	%SPL, __local_depot0;
	cvta.local.u64 	%SP, %SPL;
	ld.param.f32 	%f115, [_Z7computeffffffffffffffffff_param_0];
	ld.param.f32 	%f12, [_Z7computeffffffffffffffffff_param_1];
	ld.param.f32 	%f13, [_Z7computeffffffffffffffffff_param_2];
	ld.param.f32 	%f14, [_Z7computeffffffffffffffffff_param_3];
	ld.param.f32 	%f15, [_Z7computeffffffffffffffffff_param_4];
	ld.param.f32 	%f16, [_Z7computeffffffffffffffffff_param_5];
	ld.param.f32 	%f17, [_Z7computeffffffffffffffffff_param_6];
	ld.param.f32 	%f18, [_Z7computeffffffffffffffffff_param_7];
	ld.param.f32 	%f19, [_Z7computeffffffffffffffffff_param_8];
	ld.param.f32 	%f20, [_Z7computeffffffffffffffffff_param_9];
	ld.param.f32 	%f21, [_Z7computeffffffffffffffffff_param_10];
	ld.param.f32 	%f22, [_Z7computeffffffffffffffffff_param_11];
	ld.param.f32 	%f23, [_Z7computeffffffffffffffffff_param_12];
	ld.param.f32 	%f24, [_Z7computeffffffffffffffffff_param_13];
	ld.param.f32 	%f25, [_Z7computeffffffffffffffffff_param_14];
	ld.param.f32 	%f26, [_Z7computeffffffffffffffffff_param_15];
	ld.param.f32 	%f27, [_Z7computeffffffffffffffffff_param_16];
	ld.param.f32 	%f28, [_Z7computeffffffffffffffffff_param_17];
	add.u64 	%rd1, %SPL, 0;
	mov.b64 	%rd37, 0;
	mov.b32 	%r60, 0;
	mov.u64 	%rd35, __cudart_i2opi_f;
	mov.u64 	%rd36, %rd1;
$L__BB0_1:
	.pragma "nounroll";
	ld.global.nc.u32 	%r18, [%rd35];
	mov.b32 	%r19, -588939776;
	mad.wide.u32 	%rd18, %r18, %r19, %rd37;
	shr.u64 	%rd37, %rd18, 32;
	st.local.u32 	[%rd36], %rd18;
	add.s32 	%r60, %r60, 1;
	add.s64 	%rd36, %rd36, 4;
	add.s64 	%rd35, %rd35, 4;
	setp.ne.s32 	%p1, %r60, 6;
	@%p1 bra 	$L__BB0_1;
	ld.local.u32 	%r20, [%rd1+12];
	ld.local.u32 	%r21, [%rd1+8];
	shf.l.wrap.b32 	%r22, %r21, %r20, 19;
	ld.local.u32 	%r23, [%rd1+4];
	shf.l.wrap.b32 	%r24, %r23, %r21, 19;
	shr.u32 	%r25, %r22, 30;
	shf.l.wrap.b32 	%r26, %r24, %r22, 2;
	shl.b32 	%r27, %r24, 2;
	shr.u32 	%r28, %r26, 31;
	add.s32 	%r29, %r28, %r25;
	shr.s32 	%r30, %r26, 31;
	xor.b32  	%r31, %r30, %r26;
	xor.b32  	%r32, %r30, %r27;
	cvt.u64.u32 	%rd19, %r31;
	shl.b64 	%rd20, %rd19, 32;
	cvt.u64.u32 	%rd21, %r32;
	or.b64  	%rd22, %rd20, %rd21;
	cvt.rn.f64.s64 	%fd1, %rd22;
	mul.f64 	%fd2, %fd1, 0d3BF921FB54442D19;
	cvt.rn.f32.f64 	%f29, %fd2;
	neg.f32 	%f30, %f29;
	setp.lt.s32 	%p2, %r26, 0;
	selp.f32 	%f31, %f30, %f29, %p2;
	mul.rn.f32 	%f32, %f31, %f31;
	and.b32  	%r33, %r29, 1;
	setp.eq.b32 	%p3, %r33, 1;
	selp.f32 	%f33, 0f3F800000, %f31, %p3;
	fma.rn.f32 	%f34, %f32, %f33, 0f00000000;
	fma.rn.f32 	%f35, %f32, 0f37CBAC00, 0fBAB607ED;
	selp.f32 	%f36, %f35, 0fB94D4153, %p3;
	selp.f32 	%f37, 0f3D2AAABB, 0f3C0885E4, %p3;
	fma.rn.f32 	%f38, %f36, %f32, %f37;
	selp.f32 	%f39, 0fBEFFFFFF, 0fBE2AAAA8, %p3;
	fma.rn.f32 	%f40, %f38, %f32, %f39;
	fma.rn.f32 	%f41, %f40, %f34, %f33;
	and.b32  	%r34, %r29, 2;
	setp.eq.s32 	%p4, %r34, 0;
	mov.f32 	%f42, 0f00000000;
	sub.f32 	%f43, %f42, %f41;
	selp.f32 	%f44, %f41, %f43, %p4;
	add.f32 	%f45, %f12, 0f7B863CC1;
	fma.rn.f32 	%f46, %f13, 0fFB923C61, %f14;
	add.f32 	%f47, %f45, %f46;
	abs.f32 	%f48, %f47;
	abs.f32 	%f49, %f44;
	setp.gt.f32 	%p5, %f49, %f48;
	selp.f32 	%f50, %f49, %f48, %p5;
	selp.f32 	%f51, %f48, %f49, %p5;
	div.rn.f32 	%f52, %f51, %f50;
	mul.f32 	%f53, %f52, %f52;
	fma.rn.f32 	%f54, %f53, 0f3B33710B, 0fBC807748;
	fma.rn.f32 	%f55, %f54, %f53, 0f3D2CDAB2;
	fma.rn.f32 	%f56, %f55, %f53, 0fBD992D10;
	fma.rn.f32 	%f57, %f56, %f53, 0f3DD9EA6C;
	fma.rn.f32 	%f58, %f57, %f53, 0fBE117CB1;
	fma.rn.f32 	%f59, %f58, %f53, 0f3E4CBCE0;
	fma.rn.f32 	%f60, %f59, %f53, 0fBEAAAA7D;
	mul.f32 	%f61, %f53, %f60;
	fma.rn.f32 	%f62, %f61, %f52, %f52;
	neg.f32 	%f63, %f62;
	fma.rn.f32 	%f64, 0f3F6EE581, 0f3FD774EB, %f63;
	selp.f32 	%f65, %f64, %f62, %p5;
	selp.f32 	%f66, 0f3F6EE581, 0f3FEEE581, %p5;
	selp.f32 	%f67, %f62, %f63, %p5;
	mov.b32 	%r35, %f47;
	fma.rn.f32 	%f68, %f66, 0f3FD774EB, %f67;
	setp.lt.s32 	%p6, %r35, 0;
	selp.f32 	%f69, %f68, %f65, %p6;
	add.f32 	%f70, %f48, %f49;
	setp.eq.f32 	%p7, %f50, 0f00000000;
	selp.f32 	%f71, 0f40490FDB, 0f00000000, %p6;
	setp.eq.f32 	%p8, %f48, %f49;
	selp.f32 	%f72, 0f4016CBE4, 0f3F490FDB, %p6;
	selp.f32 	%f73, %f72, %f69, %p8;
	selp.f32 	%f74, %f71, %f73, %p7;
	abs.f32 	%f75, %f70;
	setp.nan.f32 	%p9, %f75, %f75;
	copysign.f32 	%f76, %f44, %f74;
	selp.f32 	%f77, %f70, %f76, %p9;
	mov.f32 	%f78, 0f03B00B8B;
	sub.f32 	%f79, %f78, %f77;
	setp.neu.f32 	%p10, %f115, %f79;
	@%p10 bra 	$L__BB0_15;
	mul.f32 	%f80, %f15, 0f5BECF2EF;
	setp.leu.f32 	%p11, %f115, %f80;
	setp.ltu.f32 	%p12, %f115, 0f00000000;
	or.pred  	%p13, %p12, %p11;
	@%p13 bra 	$L__BB0_15;
	add.f32 	%f81, %f17, 0f71AC35AF;
	cvt.rmi.f32.f32 	%f82, %f81;
	sub.f32 	%f83, %f16, %f82;
	setp.ltu.f32 	%p14, %f115, %f83;
	@%p14 bra 	$L__BB0_15;
	mul.f32 	%f115, %f18, 0fA55EC187;
	setp.ltu.f32 	%p15, %f115, 0f22955342;
	@%p15 bra 	$L__BB0_15;
	mov.f32 	%f84, 0fFB43766F;
	div.rn.f32 	%f85, %f84, %f21;
	mul.f32 	%f86, %f85, 0f00000076;
	fma.rn.f32 	%f87, %f86, 0f62BD8786, %f20;
	fma.rn.f32 	%f88, %f19, %f87, 0f80000447;
	mul.f32 	%f89, %f22, 0f7BA90EE2;
	fma.rn.f32 	%f2, %f89, 0f784E400A, %f88;
	sub.f32 	%f90, %f24, %f25;
	fma.rn.f32 	%f91, %f27, %f28, %f26;
	cvt.rpi.f32.f32 	%f92, %f91;
	add.f32 	%f3, %f90, %f92;
	mul.f32 	%f93, %f3, 0f3F22F983;
	cvt.rni.s32.f32 	%r64, %f93;
	cvt.rn.f32.s32 	%f94, %r64;
	fma.rn.f32 	%f95, %f94, 0fBFC90FDA, %f3;
	fma.rn.f32 	%f96, %f94, 0fB3A22168, %f95;
	fma.rn.f32 	%f114, %f94, 0fA7C234C5, %f96;
	abs.f32 	%f5, %f3;
	setp.ltu.f32 	%p16, %f5, 0f47CE4780;
	@%p16 bra 	$L__BB0_14;
	setp.neu.f32 	%p17, %f5, 0f7F800000;
	@%p17 bra 	$L__BB0_9;
	mov.f32 	%f99, 0f00000000;
	mul.rn.f32 	%f114, %f3, %f99;
	mov.b32 	%r64, 0;
	bra.uni 	$L__BB0_14;
$L__BB0_9:
	mov.b32 	%r4, %f3;
	shl.b32 	%r37, %r4, 8;
	or.b32  	%r5, %r37, -2147483648;
	mov.b64 	%rd40, 0;
	mov.b32 	%r61, 0;
	mov.u64 	%rd38, __cudart_i2opi_f;
	mov.u64 	%rd39, %rd1;
$L__BB0_10:
	.pragma "nounroll";
	ld.global.nc.u32 	%r38, [%rd38];
	mad.wide.u32 	%rd25, %r38, %r5, %rd40;
	shr.u64 	%rd40, %rd25, 32;
	st.local.u32 	[%rd39], %rd25;
	add.s32 	%r61, %r61, 1;
	add.s64 	%rd39, %rd39, 4;
	add.s64 	%rd38, %rd38, 4;
	setp.ne.s32 	%p18, %r61, 6;
	@%p18 bra 	$L__BB0_10;
	shr.u32 	%r39, %r4, 23;
	st.local.u32 	[%rd1+24], %rd40;
	and.b32  	%r8, %r39, 31;
	and.b32  	%r40, %r39, 224;
	add.s32 	%r41, %r40, -128;
	shr.u32 	%r42, %r41, 5;
	mul.wide.u32 	%rd26, %r42, 4;
	sub.s64 	%rd14, %rd1, %rd26;
	ld.local.u32 	%r62, [%rd14+24];
	ld.local.u32 	%r63, [%rd14+20];
	setp.eq.s32 	%p19, %r8, 0;
	@%p19 bra 	$L__BB0_13;
	shf.l.wrap.b32 	%r62, %r63, %r62, %r8;
	ld.local.u32 	%r43, [%rd14+16];
	shf.l.wrap.b32 	%r63, %r43, %r63, %r8;
$L__BB0_13:
	shr.u32 	%r44, %r62, 30;
	shf.l.wrap.b32 	%r45, %r63, %r62, 2;
	shl.b32 	%r46, %r63, 2;
	shr.u32 	%r47, %r45, 31;
	add.s32 	%r48, %r47, %r44;
	neg.s32 	%r49, %r48;
	setp.lt.s32 	%p20, %r4, 0;
	selp.b32 	%r64, %r49, %r48, %p20;
	xor.b32  	%r50, %r45, %r4;
	shr.s32 	%r51, %r45, 31;
	xor.b32  	%r52, %r51, %r45;
	xor.b32  	%r53, %r51, %r46;
	cvt.u64.u32 	%rd27, %r52;
	shl.b64 	%rd28, %rd27, 32;
	cvt.u64.u32 	%rd29, %r53;
	or.b64  	%rd30, %rd28, %rd29;
	cvt.rn.f64.s64 	%fd3, %rd30;
	mul.f64 	%fd4, %fd3, 0d3BF921FB54442D19;
	cvt.rn.f32.f64 	%f97, %fd4;
	neg.f32 	%f98, %f97;
	setp.lt.s32 	%p21, %r50, 0;
	selp.f32 	%f114, %f98, %f97, %p21;
$L__BB0_14:
	add.s32 	%r55, %r64, 1;
	mul.rn.f32 	%f100, %f114, %f114;
	and.b32  	%r56, %r64, 1;
	setp.eq.b32 	%p22, %r56, 1;
	selp.f32 	%f101, %f114, 0f3F800000, %p22;
	fma.rn.f32 	%f102, %f100, %f101, 0f00000000;
	fma.rn.f32 	%f103, %f100, 0f37CBAC00, 0fBAB607ED;
	selp.f32 	%f104, 0fB94D4153, %f103, %p22;
	selp.f32 	%f105, 0f3C0885E4, 0f3D2AAABB, %p22;
	fma.rn.f32 	%f106, %f104, %f100, %f105;
	selp.f32 	%f107, 0fBE2AAAA8, 0fBEFFFFFF, %p22;
	fma.rn.f32 	%f108, %f106, %f100, %f107;
	fma.rn.f32 	%f109, %f108, %f102, %f101;
	and.b32  	%r57, %r55, 2;
	setp.eq.s32 	%p23, %r57, 0;
	mov.f32 	%f110, 0f00000000;
	sub.f32 	%f111, %f110, %f109;
	selp.f32 	%f112, %f109, %f111, %p23;
	div.rn.f32 	%f113, %f23, %f112;
	add.f32 	%f115, %f2, %f113;
$L__BB0_15:
	add.u64 	%rd31, %SP, 32;
	add.u64 	%rd32, %SPL, 32;
	cvt.f64.f32 	%fd5, %f115;
	st.local.f64 	[%rd32], %fd5;
	mov.u64 	%rd33, $str;
	cvta.global.u64 	%rd34, %rd33;
	{ // callseq 0, 0
	.param .b64 param0;
	st.param.b64 	[param0], %rd34;
	.param .b64 param1;
	st.param.b64 	[param1], %rd31;
	.param .b32 retval0;
	call.uni (retval0), 
	vprintf, 
	(
	param0, 
	param1
	);
	ld.param.b32 	%r58, [retval0];
	} // callseq 0
	ret;

}


// ===== COMPILED SASS (sm_100) =====

	.target	sm_100

	.elftype	@"ET_EXEC"


//--------------------- .note.nv.tkinfo           --------------------------
	.section	.note.nv.tkinfo,"",@"SHT_NOTE"
	.sectionflags	@"SHF_NOTE_NV_TKINFO"
	.tkinfo
        /*0018*/ 	.word	0x00000002
        /*0030*/ 	.string	""
        /*0030*/ 	.string	"ptxas"
        /*0030*/ 	.string	"Cuda compilation tools, release 13.0, V13.0.88"
        /*0030*/ 	.string	"Build cuda_13.0.r13.0/compiler.36424714_0"
        /*0030*/ 	.string	"-arch sm_100 -m 64 "



//--------------------- .note.nv.cuinfo           --------------------------
	.section	.note.nv.cuinfo,"",@"SHT_NOTE"
	.sectionflags	@"SHF_NOTE_NV_CUINFO"
        /*0018*/ 	.short	0x0002
        /*001a*/ 	.short	0x0064
        /*001c*/ 	.short	0x0082
	.zero		2


//--------------------- .nv.info                  --------------------------
	.section	.nv.info,"",@"SHT_CUDA_INFO"
	.align	4


	//----- nvinfo : EIATTR_REGCOUNT
	.align		4
        /*0000*/ 	.byte	0x04, 0x2f
        /*0002*/ 	.short	(.L_3 - .L_2)
	.align		4
.L_2:
        /*0004*/ 	.word	index@(_Z7computeffffffffffffffffff)
        /*0008*/ 	.word	0x00000018


	//----- nvinfo : EIATTR_FRAME_SIZE
	.align		4
.L_3:
        /*000c*/ 	.byte	0x04, 0x11
        /*000e*/ 	.short	(.L_5 - .L_4)
	.align		4
.L_4:
        /*0010*/ 	.word	index@($__internal_0_$__cuda_sm3x_div_rn_noftz_f32_slowpath)
        /*0014*/ 	.word	0x00000028


	//----- nvinfo : EIATTR_FRAME_SIZE
	.align		4
.L_5:
        /*0018*/ 	.byte	0x04, 0x11
        /*001a*/ 	.short	(.L_7 - .L_6)
	.align		4
.L_6:
        /*001c*/ 	.word	index@(_Z7computeffffffffffffffffff)
        /*0020*/ 	.word	0x00000028


	//----- nvinfo : EIATTR_MIN_STACK_SIZE
	.align		4
.L_7:
        /*0024*/ 	.byte	0x04, 0x12
        /*0026*/ 	.short	(.L_9 - .L_8)
	.align		4
.L_8:
        /*0028*/ 	.word	index@(_Z7computeffffffffffffffffff)
        /*002c*/ 	.word	0x00000028
.L_9:


//--------------------- .nv.compat                --------------------------
	.section	.nv.compat,"",@"SHT_CUDA_COMPAT_INFO"
	.align	4
        /*0000*/ 	.byte	0x02, 0x09, 0x00, 0x00, 0x02, 0x02, 0x01, 0x00, 0x02, 0x05, 0x05, 0x00, 0x03, 0x07, 0x01, 0x01
        /*0010*/ 	.byte	0x02, 0x03, 0x00, 0x00, 0x02, 0x06, 0x01, 0x00, 0x04, 0x0b, 0x08, 0x00, 0x01, 0x00, 0x00, 0x00
        /*0020*/ 	.byte	0x00, 0x00, 0x00, 0x00


//--------------------- .nv.info._Z7computeffffffffffffffffff --------------------------
	.section	.nv.info._Z7computeffffffffffffffffff,"",@"SHT_CUDA_INFO"
	.sectionflags	@""
	.align	4


	//----- nvinfo : EIATTR_CUDA_API_VERSION
	.align		4
        /*0000*/ 	.byte	0x04, 0x37
        /*0002*/ 	.short	(.L_11 - .L_10)
.L_10:
        /*0004*/ 	.word	0x00000082


	//----- nvinfo : EIATTR_KPARAM_INFO
	.align		4
.L_11:
        /*0008*/ 	.byte	0x04, 0x17
        /*000a*/ 	.short	(.L_13 - .L_12)
.L_12:
        /*000c*/ 	.word	0x00000000
        /*0010*/ 	.short	0x0011
        /*0012*/ 	.short	0x0044
        /*0014*/ 	.byte	0x00, 0xf0, 0x11, 0x00


	//----- nvinfo : EIATTR_KPARAM_INFO
	.align		4
.L_13:
        /*0018*/ 	.byte	0x04, 0x17
        /*001a*/ 	.short	(.L_15 - .L_14)
.L_14:
        /*001c*/ 	.word	0x00000000
        /*0020*/ 	.short	0x0010
        /*0022*/ 	.short	0x0040
        /*0024*/ 	.byte	0x00, 0xf0, 0x11, 0x00


	//----- nvinfo : EIATTR_KPARAM_INFO
	.align		4
.L_15:
        /*0028*/ 	.byte	0x04, 0x17
        /*002a*/ 	.short	(.L_17 - .L_16)
.L_16:
        /*002c*/ 	.word	0x00000000
        /*0030*/ 	.short	0x000f
        /*0032*/ 	.short	0x003c
        /*0034*/ 	.byte	0x00, 0xf0, 0x11, 0x00


	//----- nvinfo : EIATTR_KPARAM_INFO
	.align		4
.L_17:
        /*0038*/ 	.byte	0x04, 0x17
        /*003a*/ 	.short	(.L_19 - .L_18)
.L_18:
        /*003c*/ 	.word	0x00000000
        /*0040*/ 	.short	0x000e
        /*0042*/ 	.short	0x0038
        /*0044*/ 	.byte	0x00, 0xf0, 0x11, 0x00


	//----- nvinfo : EIATTR_KPARAM_INFO
	.align		4
.L_19:
        /*0048*/ 	.byte	0x04, 0x17
        /*004a*/ 	.short	(.L_21 - .L_20)
.L_20:
        /*004c*/ 	.word	0x00000000
        /*0050*/ 	.short	0x000d
        /*0052*/ 	.short	0x0034
        /*0054*/ 	.byte	0x00, 0xf0, 0x11, 0x00


	//----- nvinfo : EIATTR_KPARAM_INFO
	.align		4
.L_21:
        /*0058*/ 	.byte	0x04, 0x17
        /*005a*/ 	.short	(.L_23 - .L_22)
.L_22:
        /*005c*/ 	.word	0x00000000
        /*0060*/ 	.short	0x000c
        /*0062*/ 	.short	0x0030
        /*0064*/ 	.byte	0x00, 0xf0, 0x11, 0x00


	//----- nvinfo : EIATTR_KPARAM_INFO
	.align		4
.L_23:
        /*0068*/ 	.byte	0x04, 0x17
        /*006a*/ 	.short	(.L_25 - .L_24)
.L_24:
        /*006c*/ 	.word	0x00000000
        /*0070*/ 	.short	0x000b
        /*0072*/ 	.short	0x002c
        /*0074*/ 	.byte	0x00, 0xf0, 0x11, 0x00


	//----- nvinfo : EIATTR_KPARAM_INFO
	.align		4
.L_25:
        /*0078*/ 	.byte	0x04, 0x17
        /*007a*/ 	.short	(.L_27 - .L_26)
.L_26:
        /*007c*/ 	.word	0x00000000
        /*0080*/ 	.short	0x000a
        /*0082*/ 	.short	0x0028
        /*0084*/ 	.byte	0x00, 0xf0, 0x11, 0x00


	//----- nvinfo : EIATTR_KPARAM_INFO
	.align		4
.L_27:
        /*0088*/ 	.byte	0x04, 0x17
        /*008a*/ 	.short	(.L_29 - .L_28)
.L_28:
        /*008c*/ 	.word	0x00000000
        /*0090*/ 	.short	0x0009
        /*0092*/ 	.short	0x0024
        /*0094*/ 	.byte	0x00, 0xf0, 0x11, 0x00


	//----- nvinfo : EIATTR_KPARAM_INFO
	.align		4
.L_29:
        /*0098*/ 	.byte	0x04, 0x17
        /*009a*/ 	.short	(.L_31 - .L_30)
.L_30:
        /*009c*/ 	.word	0x00000000
        /*00a0*/ 	.short	0x0008
        /*00a2*/ 	.short	0x0020
        /*00a4*/ 	.byte	0x00, 0xf0, 0x11, 0x00


	//----- nvinfo : EIATTR_KPARAM_INFO
	.align		4
.L_31:
        /*00a8*/ 	.byte	0x04, 0x17
        /*00aa*/ 	.short	(.L_33 - .L_32)
.L_32:
        /*00ac*/ 	.word	0x00000000
        /*00b0*/ 	.short	0x0007
        /*00b2*/ 	.short	0x001c
        /*00b4*/ 	.byte	0x00, 0xf0, 0x11, 0x00


	//----- nvinfo : EIATTR_KPARAM_INFO
	.align		4
.L_33:
        /*00b8*/ 	.byte	0x04, 0x17
        /*00ba*/ 	.short	(.L_35 - .L_34)
.L_34:
        /*00bc*/ 	.word	0x00000000
        /*00c0*/ 	.short	0x0006
        /*00c2*/ 	.short	0x0018
        /*00c4*/ 	.byte	0x00, 0xf0, 0x11, 0x00


	//----- nvinfo : EIATTR_KPARAM_INFO
	.align		4
.L_35:
        /*00c8*/ 	.byte	0x04, 0x17
        /*00ca*/ 	.short	(.L_37 - .L_36)
.L_36:
        /*00cc*/ 	.word	0x00000000
        /*00d0*/ 	.short	0x0005
        /*00d2*/ 	.short	0x0014
        /*00d4*/ 	.byte	0x00, 0xf0, 0x11, 0x00


	//----- nvinfo : EIATTR_KPARAM_INFO
	.align		4
.L_37:
        /*00d8*/ 	.byte	0x04, 0x17
        /*00da*/ 	.short	(.L_39 - .L_38)
.L_38:
        /*00dc*/ 	.word	0x00000000
        /*00e0*/ 	.short	0x0004
        /*00e2*/ 	.short	0x0010
        /*00e4*/ 	.byte	0x00, 0xf0, 0x11, 0x00


	//----- nvinfo : EIATTR_KPARAM_INFO
	.align		4
.L_39:
        /*00e8*/ 	.byte	0x04, 0x17
        /*00ea*/ 	.short	(.L_41 - .L_40)
.L_40:
        /*00ec*/ 	.word	0x00000000
        /*00f0*/ 	.short	0x0003
        /*00f2*/ 	.short	0x000c
        /*00f4*/ 	.byte	0x00, 0xf0, 0x11, 0x00


	//----- nvinfo : EIATTR_KPARAM_INFO
	.align		4
.L_41:
        /*00f8*/ 	.byte	0x04, 0x17
        /*00fa*/ 	.short	(.L_43 - .L_42)
.L_42:
        /*00fc*/ 	.word	0x00000000
        /*0100*/ 	.short	0x0002
        /*0102*/ 	.short	0x0008
        /*0104*/ 	.byte	0x00, 0xf0, 0x11, 0x00


	//----- nvinfo : EIATTR_KPARAM_INFO
	.align		4
.L_43:
        /*0108*/ 	.byte	0x04, 0x17
        /*010a*/ 	.short	(.L_45 - .L_44)
.L_44:
        /*010c*/ 	.word	0x00000000
        /*0110*/ 	.short	0x0001
        /*0112*/ 	.short	0x0004
        /*0114*/ 	.byte	0x00, 0xf0, 0x11, 0x00


	//----- nvinfo : EIATTR_KPARAM_INFO
	.align		4
.L_45:
        /*0118*/ 	.byte	0x04, 0x17
        /*011a*/ 	.short	(.L_47 - .L_46)
.L_46:
        /*011c*/ 	.word	0x00000000
        /*0120*/ 	.short	0x0000
        /*0122*/ 	.short	0x0000
        /*0124*/ 	.byte	0x00, 0xf0, 0x11, 0x00


	//----- nvinfo : EIATTR_SPARSE_MMA_MASK
	.align		4
.L_47:
        /*0128*/ 	.byte	0x03, 0x50
        /*012a*/ 	.short	0x0000


	//----- nvinfo : EIATTR_MAXREG_COUNT
	.align		4
        /*012c*/ 	.byte	0x03, 0x1b
        /*012e*/ 	.short	0x00ff


	//----- nvinfo : EIATTR_EXTERNS
	.align		4
        /*0130*/ 	.byte	0x04, 0x0f
        /*0132*/ 	.short	(.L_49 - .L_48)


	//   ....[0]....
	.align		4
.L_48:
        /*0134*/ 	.word	index@(vprintf)


	//----- nvinfo : EIATTR_MERCURY_ISA_VERSION
	.align		4
.L_49:
        /*0138*/ 	.byte	0x03, 0x5f
        /*013a*/ 	.short	0x0101


	//----- nvinfo : EIATTR_VRC_CTA_INIT_COUNT
	.align		4
        /*013c*/ 	.byte	0x02, 0x4a
	.zero		1
	.zero		1


	//----- nvinfo : EIATTR_SYSCALL_OFFSETS
	.align		4
        /*0140*/ 	.byte	0x04, 0x46
        /*0142*/ 	.short	(.L_51 - .L_50)


	//   ....[0]....
.L_50:
        /*0144*/ 	.word	0x000010c0


	//----- nvinfo : EIATTR_EXIT_INSTR_OFFSETS
	.align		4
.L_51:
        /*0148*/ 	.byte	0x04, 0x1c
        /*014a*/ 	.short	(.L_53 - .L_52)


	//   ....[0]....
.L_52:
        /*014c*/ 	.word	0x000010d0


	//----- nvinfo : EIATTR_CRS_STACK_SIZE
	.align		4
.L_53:
        /*0150*/ 	.byte	0x04, 0x1e
        /*0152*/ 	.short	(.L_55 - .L_54)
.L_54:
        /*0154*/ 	.word	0x00000000


	//----- nvinfo : EIATTR_CBANK_PARAM_SIZE
	.align		4
.L_55:
        /*0158*/ 	.byte	0x03, 0x19
        /*015a*/ 	.short	0x0048


	//----- nvinfo : EIATTR_PARAM_CBANK
	.align		4
        /*015c*/ 	.byte	0x04, 0x0a
        /*015e*/ 	.short	(.L_57 - .L_56)
	.align		4
.L_56:
        /*0160*/ 	.word	index@(.nv.constant0._Z7computeffffffffffffffffff)
        /*0164*/ 	.short	0x0380
        /*0166*/ 	.short	0x0048


	//----- nvinfo : EIATTR_SW_WAR
	.align		4
.L_57:
        /*0168*/ 	.byte	0x04, 0x36
        /*016a*/ 	.short	(.L_59 - .L_58)
.L_58:
        /*016c*/ 	.word	0x00000008
.L_59:


//--------------------- .nv.callgraph             --------------------------
	.section	.nv.callgraph,"",@"SHT_CUDA_CALLGRAPH"
	.align	4
	.sectionentsize	8
	.align		4
        /*0000*/ 	.word	0x00000000
	.align		4
        /*0004*/ 	.word	0xffffffff
	.align		4
        /*0008*/ 	.word	index@(_Z7computeffffffffffffffffff)
	.align		4
        /*000c*/ 	.word	index@(vprintf)
	.align		4
        /*0010*/ 	.word	0x00000000
	.align		4
        /*0014*/ 	.word	0xfffffffe
	.align		4
        /*0018*/ 	.word	0x00000000
	.align		4
        /*001c*/ 	.word	0xfffffffd
	.align		4
        /*0020*/ 	.word	0x00000000
	.align		4
        /*0024*/ 	.word	0xfffffffc


//--------------------- .nv.constant4             --------------------------
	.section	.nv.constant4,"a",@progbits
	.align	8
	.align		8
.nv.constant4:
        /*0000*/ 	.dword	vprintf
	.align		8
        /*0008*/ 	.dword	$str
	.align		8
        /*0010*/ 	.dword	__cudart_i2opi_f


//--------------------- .text._Z7computeffffffffffffffffff --------------------------
	.section	.text._Z7computeffffffffffffffffff,"ax",@progbits
	.align	128
        .global         _Z7computeffffffffffffffffff
        .type           _Z7computeffffffffffffffffff,@function
        .size           _Z7computeffffffffffffffffff,(.L_x_23 - _Z7computeffffffffffffffffff)
        .other          _Z7computeffffffffffffffffff,@"STO_CUDA_ENTRY STV_DEFAULT"
_Z7computeffffffffffffffffff:
.text._Z7computeffffffffffffffffff:
[----:B------:R-:W0:Y:S08]  /*0000*/  LDC R1, c[0x0][0x37c] ;  /* 0x0000df00ff017b82 */ /* 0x000e300000000800 */
[----:B------:R-:W1:Y:S01]  /*0010*/  LDC R6, c[0x0][0x2f8] ;  /* 0x0000be00ff067b82 */ /* 0x000e620000000800 */
[----:B------:R-:W2:Y:S01]  /*0020*/  LDCU UR4, c[0x0][0x380] ;  /* 0x00007000ff0477ac */ /* 0x000ea20008000800 */
[----:B0-----:R-:W-:-:S02]  /*0030*/  VIADD R1, R1, 0xffffffd8 ;  /* 0xffffffd801017836 */ /* 0x001fc40000000000 */
[----:B------:R-:W-:Y:S01]  /*0040*/  IMAD.MOV.U32 R7, RZ, RZ, RZ ;  /* 0x000000ffff077224 */ /* 0x000fe200078e00ff */
[----:B------:R-:W0:Y:S01]  /*0050*/  LDCU.64 UR6, c[0x0][0x358] ;  /* 0x00006b00ff0677ac */ /* 0x000e220008000a00 */
[----:B------:R-:W-:Y:S02]  /*0060*/  IMAD.MOV.U32 R11, RZ, RZ, RZ ;  /* 0x000000ffff0b7224 */ /* 0x000fe400078e00ff */
[----:B------:R-:W-:Y:S01]  /*0070*/  IMAD.MOV.U32 R2, RZ, RZ, R1 ;  /* 0x000000ffff027224 */ /* 0x000fe200078e0001 */
[----:B------:R-:W3:Y:S01]  /*0080*/  LDCU UR5, c[0x0][0x2fc] ;  /* 0x00005f80ff0577ac */ /* 0x000ee20008000800 */
[----:B------:R-:W4:Y:S01]  /*0090*/  LDCU.64 UR8, c[0x4][0x10] ;  /* 0x01000200ff0877ac */ /* 0x000f220008000a00 */
[----:B--2---:R-:W-:Y:S01]  /*00a0*/  IMAD.U32 R0, RZ, RZ, UR4 ;  /* 0x00000004ff007e24 */ /* 0x004fe2000f8e00ff */
[----:B-1----:R-:W-:-:S06]  /*00b0*/  UMOV UR4, URZ ;  /* 0x000000ff00047c82 */ /* 0x002fcc0008000000 */
.L_x_0:
[----:B----4-:R-:W-:Y:S01]  /*00c0*/  MOV R8, UR8 ;  /* 0x0000000800087c02 */ /* 0x010fe20008000f00 */
[----:B------:R-:W-:-:S05]  /*00d0*/  IMAD.U32 R9, RZ, RZ, UR9 ;  /* 0x00000009ff097e24 */ /* 0x000fca000f8e00ff */
[----:B0-----:R-:W2:Y:S01]  /*00e0*/  LDG.E.CONSTANT R4, desc[UR6][R8.64] ;  /* 0x0000000608047981 */ /* 0x001ea2000c1e9900 */
[----:B------:R-:W-:Y:S02]  /*00f0*/  UIADD3 UR8, UP0, UPT, UR8, 0x4, URZ ;  /* 0x0000000408087890 */ /* 0x000fe4000ff1e0ff */
[----:B------:R-:W-:Y:S02]  /*0100*/  UIADD3 UR4, UPT, UPT, UR4, 0x1, URZ ;  /* 0x0000000104047890 */ /* 0x000fe4000fffe0ff */
[----:B------:R-:W-:Y:S02]  /*0110*/  UIADD3.X UR9, UPT, UPT, URZ, UR9, URZ, UP0, !UPT ;  /* 0x00000009ff097290 */ /* 0x000fe400087fe4ff */
[----:B------:R-:W-:Y:S01]  /*0120*/  UISETP.NE.AND UP0, UPT, UR4, 0x6, UPT ;  /* 0x000000060400788c */ /* 0x000fe2000bf05270 */
[----:B--2---:R-:W-:-:S03]  /*0130*/  IMAD.WIDE.U32 R4, R4, -0x231a8200, RZ ;  /* 0xdce57e0004047825 */ /* 0x004fc600078e00ff */
[----:B------:R-:W-:-:S05]  /*0140*/  IADD3 R3, P0, PT, R4, R7, RZ ;  /* 0x0000000704037210 */ /* 0x000fca0007f1e0ff */
[----:B------:R0:W-:Y:S01]  /*0150*/  STL [R2], R3 ;  /* 0x0000000302007387 */ /* 0x0001e20000100800 */
[----:B------:R-:W-:Y:S02]  /*0160*/  IMAD.X R7, R5, 0x1, R11, P0 ;  /* 0x0000000105077824 */ /* 0x000fe400000e060b */
[----:B0-----:R-:W-:Y:S01]  /*0170*/  VIADD R2, R2, 0x4 ;  /* 0x0000000402027836 */ /* 0x001fe20000000000 */
[----:B------:R-:W-:Y:S06]  /*0180*/  BRA.U UP0, `(.L_x_0) ;  /* 0xfffffffd00cc7547 */ /* 0x000fec000b83ffff */
[----:B------:R-:W2:Y:S04]  /*0190*/  LDL.64 R4, [R1+0x8] ;  /* 0x0000080001047983 */ /* 0x000ea80000100a00 */
[----:B------:R-:W4:Y:S01]  /*01a0*/  LDL R3, [R1+0x4] ;  /* 0x0000040001037983 */ /* 0x000f220000100800 */
[----:B------:R-:W-:Y:S01]  /*01b0*/  UMOV UR8, 0x54442d19 ;  /* 0x54442d1900087882 */ /* 0x000fe20000000000 */
[----:B------:R-:W-:Y:S01]  /*01c0*/  UMOV UR9, 0x3bf921fb ;  /* 0x3bf921fb00097882 */ /* 0x000fe20000000000 */
[----:B------:R-:W-:Y:S01]  /*01d0*/  MOV R14, 0x37cbac00 ;  /* 0x37cbac00000e7802 */ /* 0x000fe20000000f00 */
[----:B------:R-:W0:Y:S01]  /*01e0*/  LDC R13, c[0x0][0x384] ;  /* 0x0000e100ff0d7b82 */ /* 0x000e220000000800 */
[----:B------:R-:W-:Y:S01]  /*01f0*/  BSSY.RECONVERGENT B0, `(.L_x_1) ;  /* 0x0000031000007945 */ /* 0x000fe20003800200 */
[----:B--2---:R-:W-:-:S02]  /*0200*/  SHF.L.W.U32.HI R2, R4, 0x13, R5 ;  /* 0x0000001304027819 */ /* 0x004fc40000010e05 */
[----:B----4-:R-:W-:-:S04]  /*0210*/  SHF.L.W.U32.HI R3, R3, 0x13, R4 ;  /* 0x0000001303037819 */ /* 0x010fc80000010e04 */
[C---:B------:R-:W-:Y:S01]  /*0220*/  SHF.L.W.U32.HI R4, R3.reuse, 0x2, R2 ;  /* 0x0000000203047819 */ /* 0x040fe20000010e02 */
[----:B------:R-:W-:-:S03]  /*0230*/  IMAD.SHL.U32 R3, R3, 0x4, RZ ;  /* 0x0000000403037824 */ /* 0x000fc600078e00ff */
[----:B------:R-:W-:Y:S02]  /*0240*/  SHF.R.S32.HI R5, RZ, 0x1f, R4 ;  /* 0x0000001fff057819 */ /* 0x000fe40000011404 */
[C---:B------:R-:W-:Y:S02]  /*0250*/  ISETP.GE.AND P0, PT, R4.reuse, RZ, PT ;  /* 0x000000ff0400720c */ /* 0x040fe40003f06270 */
[C---:B------:R-:W-:Y:S02]  /*0260*/  LOP3.LUT R10, R5.reuse, R3, RZ, 0x3c, !PT ;  /* 0x00000003050a7212 */ /* 0x040fe400078e3cff */
[----:B------:R-:W-:Y:S02]  /*0270*/  LOP3.LUT R11, R5, R4, RZ, 0x3c, !PT ;  /* 0x00000004050b7212 */ /* 0x000fe400078e3cff */
[----:B------:R-:W-:Y:S02]  /*0280*/  SHF.R.U32.HI R3, RZ, 0x1e, R2 ;  /* 0x0000001eff037819 */ /* 0x000fe40000011602 */
[----:B------:R1:W2:Y:S02]  /*0290*/  I2F.F64.S64 R8, R10 ;  /* 0x0000000a00087312 */ /* 0x0002a40000301c00 */
[----:B------:R-:W-:-:S02]  /*02a0*/  LEA.HI R3, R4, R3, RZ, 0x1 ;  /* 0x0000000304037211 */ /* 0x000fc400078f08ff */
[----:B------:R-:W4:Y:S02]  /*02b0*/  LDC.64 R4, c[0x0][0x388] ;  /* 0x0000e200ff047b82 */ /* 0x000f240000000a00 */
[C---:B------:R-:W-:Y:S02]  /*02c0*/  LOP3.LUT R12, R3.reuse, 0x1, RZ, 0xc0, !PT ;  /* 0x00000001030c7812 */ /* 0x040fe400078ec0ff */
[----:B------:R-:W-:Y:S01]  /*02d0*/  LOP3.LUT P1, RZ, R3, 0x2, RZ, 0xc0, !PT ;  /* 0x0000000203ff7812 */ /* 0x000fe2000782c0ff */
[----:B-1----:R-:W-:Y:S01]  /*02e0*/  IMAD.MOV.U32 R10, RZ, RZ, 0x3d2aaabb ;  /* 0x3d2aaabbff0a7424 */ /* 0x002fe200078e00ff */
[----:B--2---:R-:W-:-:S10]  /*02f0*/  DMUL R8, R8, UR8 ;  /* 0x0000000808087c28 */ /* 0x004fd40008000000 */
[----:B------:R1:W2:Y:S02]  /*0300*/  F2F.F32.F64 R8, R8 ;  /* 0x0000000800087310 */ /* 0x0002a40000301000 */
[----:B-1----:R-:W-:Y:S01]  /*0310*/  IMAD.MOV.U32 R9, RZ, RZ, 0x3effffff ;  /* 0x3effffffff097424 */ /* 0x002fe200078e00ff */
[----:B--2---:R-:W-:Y:S02]  /*0320*/  FSEL R2, -R8, R8, !P0 ;  /* 0x0000000808027208 */ /* 0x004fe40004000100 */
[----:B------:R-:W-:-:S03]  /*0330*/  ISETP.NE.U32.AND P0, PT, R12, 0x1, PT ;  /* 0x000000010c00780c */ /* 0x000fc60003f05070 */
[----:B------:R-:W-:Y:S01]  /*0340*/  FMUL R7, R2, R2 ;  /* 0x0000000202077220 */ /* 0x000fe20000400000 */
[----:B------:R-:W-:Y:S02]  /*0350*/  FSEL R10, R10, 0.0083327032625675201416, !P0 ;  /* 0x3c0885e40a0a7808 */ /* 0x000fe40004000000 */
[----:B------:R-:W-:Y:S01]  /*0360*/  FSEL R3, -R9, -0.16666662693023681641, !P0 ;  /* 0xbe2aaaa809037808 */ /* 0x000fe20004000100 */
[----:B------:R-:W-:Y:S01]  /*0370*/  FFMA R8, R7, R14, -0.0013887860113754868507 ;  /* 0xbab607ed07087423 */ /* 0x000fe2000000000e */
[----:B------:R-:W-:-:S04]  /*0380*/  FSEL R2, R2, 1, P0 ;  /* 0x3f80000002027808 */ /* 0x000fc80000000000 */
[----:B------:R-:W-:-:S05]  /*0390*/  FSEL R8, R8, -0.00019574658654164522886, !P0 ;  /* 0xb94d415308087808 */ /* 0x000fca0004000000 */
[----:B------:R-:W-:-:S04]  /*03a0*/  FFMA R8, R7, R8, R10 ;  /* 0x0000000807087223 */ /* 0x000fc8000000000a */
[C---:B------:R-:W-:Y:S01]  /*03b0*/  FFMA R3, R7.reuse, R8, R3 ;  /* 0x0000000807037223 */ /* 0x040fe20000000003 */
[----:B------:R-:W-:Y:S01]  /*03c0*/  FFMA R7, R7, R2, RZ ;  /* 0x0000000207077223 */ /* 0x000fe200000000ff */
[----:B----4-:R-:W-:Y:S01]  /*03d0*/  FFMA R8, R4, -1.51859994210813563526e+36, R5 ;  /* 0xfb923c6104087823 */ /* 0x010fe20000000005 */
[----:B0-----:R-:W-:Y:S02]  /*03e0*/  FADD R5, R13, 1.39400002931050251093e+36 ;  /* 0x7b863cc10d057421 */ /* 0x001fe40000000000 */
[----:B------:R-:W-:Y:S02]  /*03f0*/  FFMA R4, R7, R3, R2 ;  /* 0x0000000307047223 */ /* 0x000fe40000000002 */
[----:B------:R-:W-:Y:S02]  /*0400*/  FADD R5, R5, R8 ;  /* 0x0000000805057221 */ /* 0x000fe40000000000 */
[----:B------:R-:W-:-:S05]  /*0410*/  @P1 FADD R4, RZ, -R4 ;  /* 0x80000004ff041221 */ /* 0x000fca0000000000 */
[----:B------:R-:W-:-:S04]  /*0420*/  FSETP.GT.AND P2, PT, |R4|, |R5|, PT ;  /* 0x400000050400720b */ /* 0x000fc80003f44200 */
[----:B------:R-:W-:Y:S02]  /*0430*/  FSEL R3, |R4|, |R5|, P2 ;  /* 0x4000000504037208 */ /* 0x000fe40001000200 */
[----:B------:R-:W-:Y:S02]  /*0440*/  FSEL R2, |R5|, |R4|, P2 ;  /* 0x4000000405027208 */ /* 0x000fe40001000200 */
[----:B------:R-:W0:Y:S08]  /*0450*/  MUFU.RCP R8, R3 ;  /* 0x0000000300087308 */ /* 0x000e300000001000 */
[----:B------:R-:W1:Y:S01]  /*0460*/  FCHK P0, R2, R3 ;  /* 0x0000000302007302 */ /* 0x000e620000000000 */
[----:B0-----:R-:W-:-:S04]  /*0470*/  FFMA R7, -R3, R8, 1 ;  /* 0x3f80000003077423 */ /* 0x001fc80000000108 */
[----:B------:R-:W-:-:S04]  /*0480*/  FFMA R7, R8, R7, R8 ;  /* 0x0000000708077223 */ /* 0x000fc80000000008 */
[----:B------:R-:W-:-:S04]  /*0490*/  FFMA R8, R2, R7, RZ ;  /* 0x0000000702087223 */ /* 0x000fc800000000ff */
[----:B------:R-:W-:-:S04]  /*04a0*/  FFMA R9, -R3, R8, R2 ;  /* 0x0000000803097223 */ /* 0x000fc80000000102 */
[----:B------:R-:W-:Y:S01]  /*04b0*/  FFMA R7, R7, R9, R8 ;  /* 0x0000000907077223 */ /* 0x000fe20000000008 */
[----:B-1----:R-:W-:Y:S06]  /*04c0*/  @!P0 BRA `(.L_x_2) ;  /* 0x00000000000c8947 */ /* 0x002fec0003800000 */
[----:B------:R-:W-:-:S07]  /*04d0*/  MOV R8, 0x4f0 ;  /* 0x000004f000087802 */ /* 0x000fce0000000f00 */
[----:B---3--:R-:W-:Y:S05]  /*04e0*/  CALL.REL.NOINC `($__internal_0_$__cuda_sm3x_div_rn_noftz_f32_slowpath) ;  /* 0x0000000800fc7944 */ /* 0x008fea0003c00000 */
[----:B------:R-:W-:-:S07]  /*04f0*/  IMAD.MOV.U32 R7, RZ, RZ, R2 ;  /* 0x000000ffff077224 */ /* 0x000fce00078e0002 */
.L_x_2:
[----:B---3--:R-:W-:Y:S05]  /*0500*/  BSYNC.RECONVERGENT B0 ;  /* 0x0000000000007941 */ /* 0x008fea0003800200 */
.L_x_1:
[----:B------:R-:W-:Y:S02]  /*0510*/  IMAD.MOV.U32 R9, RZ, RZ, 0x3b33710b ;  /* 0x3b33710bff097424 */ /* 0x000fe400078e00ff */
[----:B------:R-:W-:Y:S01]  /*0520*/  FMUL R2, R7, R7 ;  /* 0x0000000707027220 */ /* 0x000fe20000400000 */
[C---:B------:R-:W-:Y:S01]  /*0530*/  ISETP.GE.AND P0, PT, R5.reuse, RZ, PT ;  /* 0x000000ff0500720c */ /* 0x040fe20003f06270 */
[----:B------:R-:W0:Y:S01]  /*0540*/  LDCU UR10, c[0x0][0x380] ;  /* 0x00007000ff0a77ac */ /* 0x000e220008000800 */
[----:B------:R-:W-:Y:S01]  /*0550*/  FSETP.NEU.AND P3, PT, |R5|, |R4|, PT ;  /* 0x400000040500720b */ /* 0x000fe20003f6d200 */
[----:B------:R-:W-:Y:S01]  /*0560*/  FFMA R9, R2, R9, -0.015681877732276916504 ;  /* 0xbc80774802097423 */ /* 0x000fe20000000009 */
[----:B------:R-:W-:Y:S01]  /*0570*/  FSETP.NEU.AND P1, PT, R3, RZ, PT ;  /* 0x000000ff0300720b */ /* 0x000fe20003f2d000 */
[----:B------:R-:W-:Y:S01]  /*0580*/  FADD R5, |R4|, |R5| ;  /* 0x4000000504057221 */ /* 0x000fe20000000200 */
[----:B------:R-:W-:Y:S01]  /*0590*/  BSSY.RECONVERGENT B0, `(.L_x_3) ;  /* 0x00000a8000007945 */ /* 0x000fe20003800200 */
[----:B------:R-:W-:-:S04]  /*05a0*/  FFMA R9, R2, R9, 0.042200751602649688721 ;  /* 0x3d2cdab202097423 */ /* 0x000fc80000000009 */
[----:B------:R-:W-:-:S04]  /*05b0*/  FFMA R9, R2, R9, -0.074792981147766113281 ;  /* 0xbd992d1002097423 */ /* 0x000fc80000000009 */
[----:B------:R-:W-:-:S04]  /*05c0*/  FFMA R9, R2, R9, 0.10640415549278259277 ;  /* 0x3dd9ea6c02097423 */ /* 0x000fc80000000009 */
[----:B------:R-:W-:-:S04]  /*05d0*/  FFMA R9, R2, R9, -0.14207722246646881104 ;  /* 0xbe117cb102097423 */ /* 0x000fc80000000009 */
[----:B------:R-:W-:-:S04]  /*05e0*/  FFMA R9, R2, R9, 0.19993925094604492188 ;  /* 0x3e4cbce002097423 */ /* 0x000fc80000000009 */
[----:B------:R-:W-:-:S04]  /*05f0*/  FFMA R9, R2, R9, -0.33333197236061096191 ;  /* 0xbeaaaa7d02097423 */ /* 0x000fc80000000009 */
[----:B------:R-:W-:Y:S01]  /*0600*/  FMUL R2, R2, R9 ;  /* 0x0000000902027220 */ /* 0x000fe20000400000 */
[----:B------:R-:W-:-:S03]  /*0610*/  HFMA2 R9, -RZ, RZ, 1.857421875, -1409 ;  /* 0x3f6ee581ff097431 */ /* 0x000fc600000001ff */
[----:B------:R-:W-:-:S04]  /*0620*/  FFMA R2, R2, R7, R7 ;  /* 0x0000000702027223 */ /* 0x000fc80000000007 */
[C---:B------:R-:W-:Y:S01]  /*0630*/  FFMA R7, R9.reuse, 1.6832555532455444336, -R2 ;  /* 0x3fd774eb09077823 */ /* 0x040fe20000000802 */
[----:B------:R-:W-:-:S04]  /*0640*/  FSEL R8, R9, 1.8663789033889770508, P2 ;  /* 0x3feee58109087808 */ /* 0x000fc80001000000 */
[-C--:B------:R-:W-:Y:S02]  /*0650*/  FSEL R9, R7, R2.reuse, P2 ;  /* 0x0000000207097208 */ /* 0x080fe40001000000 */
[----:B------:R-:W-:Y:S01]  /*0660*/  FSEL R7, R2, -R2, P2 ;  /* 0x8000000202077208 */ /* 0x000fe20001000000 */
[----:B------:R-:W-:-:S04]  /*0670*/  IMAD.MOV.U32 R2, RZ, RZ, 0x4016cbe4 ;  /* 0x4016cbe4ff027424 */ /* 0x000fc800078e00ff */
[----:B------:R-:W-:Y:S01]  /*0680*/  @!P0 FFMA R9, R8, 1.6832555532455444336, R7 ;  /* 0x3fd774eb08098823 */ /* 0x000fe20000000007 */
[----:B------:R-:W-:Y:S02]  /*0690*/  @!P3 FSEL R9, R2, 0.78539818525314331055, !P0 ;  /* 0x3f490fdb0209b808 */ /* 0x000fe40004000000 */
[----:B------:R-:W-:Y:S02]  /*06a0*/  @!P1 FSEL R9, RZ, 3.1415927410125732422, P0 ;  /* 0x40490fdbff099808 */ /* 0x000fe40000000000 */
[----:B------:R-:W-:Y:S02]  /*06b0*/  FSETP.NAN.AND P0, PT, R5, R5, PT ;  /* 0x000000050500720b */ /* 0x000fe40003f08000 */
[----:B------:R-:W-:-:S04]  /*06c0*/  LOP3.LUT R4, R9, 0x80000000, R4, 0xb8, !PT ;  /* 0x8000000009047812 */ /* 0x000fc800078eb804 */
[----:B------:R-:W-:-:S05]  /*06d0*/  FSEL R4, R5, R4, P0 ;  /* 0x0000000405047208 */ /* 0x000fca0000000000 */
[----:B------:R-:W-:-:S05]  /*06e0*/  FADD R4, -R4, 1.0347000422891861164e-36 ;  /* 0x03b00b8b04047421 */ /* 0x000fca0000000100 */
[----:B0-----:R-:W-:-:S13]  /*06f0*/  FSETP.NEU.AND P0, PT, R4, UR10, PT ;  /* 0x0000000a04007c0b */ /* 0x001fda000bf0d000 */
[----:B------:R-:W-:Y:S05]  /*0700*/  @P0 BRA `(.L_x_4) ;  /* 0x0000000800400947 */ /* 0x000fea0003800000 */
[----:B------:R-:W0:Y:S08]  /*0710*/  LDC R3, c[0x0][0x398] ;  /* 0x0000e600ff037b82 */ /* 0x000e300000000800 */
[----:B------:R-:W1:Y:S01]  /*0720*/  LDC.64 R8, c[0x0][0x390] ;  /* 0x0000e400ff087b82 */ /* 0x000e620000000a00 */
[----:B0-----:R-:W-:-:S04]  /*0730*/  FADD R3, R3, 1.70548227749905373935e+30 ;  /* 0x71ac35af03037421 */ /* 0x001fc80000000000 */
[----:B------:R-:W0:Y:S01]  /*0740*/  FRND.FLOOR R4, R3 ;  /* 0x0000000300047307 */ /* 0x000e220000205000 */
[----:B-1----:R-:W-:-:S05]  /*0750*/  FMUL R2, R8, 1.33390405629640704000e+17 ;  /* 0x5becf2ef08027820 */ /* 0x002fca0000400000 */
[----:B------:R-:W-:-:S04]  /*0760*/  FSETP.GEU.AND P0, PT, R2, UR10, PT ;  /* 0x0000000a02007c0b */ /* 0x000fc8000bf0e000 */
[----:B------:R-:W-:Y:S01]  /*0770*/  FSETP.GTU.OR P0, PT, RZ, UR10, P0 ;  /* 0x0000000aff007c0b */ /* 0x000fe2000870c400 */
[----:B0-----:R-:W-:-:S05]  /*0780*/  FADD R4, -R4, R9 ;  /* 0x0000000904047221 */ /* 0x001fca0000000100 */
[----:B------:R-:W-:-:S13]  /*0790*/  FSETP.GTU.OR P0, PT, R4, UR10, P0 ;  /* 0x0000000a04007c0b */ /* 0x000fda000870c400 */
[----:B------:R-:W-:Y:S05]  /*07a0*/  @P0 BRA `(.L_x_4) ;  /* 0x0000000800180947 */ /* 0x000fea0003800000 */
[----:B------:R-:W0:Y:S02]  /*07b0*/  LDC R0, c[0x0][0x39c] ;  /* 0x0000e700ff007b82 */ /* 0x000e240000000800 */
[----:B0-----:R-:W-:-:S05]  /*07c0*/  FMUL R0, R0, -1.9321000197882902188e-16 ;  /* 0xa55ec18700007820 */ /* 0x001fca0000400000 */
[----:B------:R-:W-:-:S13]  /*07d0*/  FSETP.GE.AND P0, PT, R0, 4.0474683562964816326e-18, PT ;  /* 0x229553420000780b */ /* 0x000fda0003f06000 */
[----:B------:R-:W-:Y:S05]  /*07e0*/  @!P0 BRA `(.L_x_4) ;  /* 0x0000000800088947 */ /* 0x000fea0003800000 */
[----:B------:R-:W0:Y:S01]  /*07f0*/  LDC R4, c[0x0][0x3a8] ;  /* 0x0000ea00ff047b82 */ /* 0x000e220000000800 */
[----:B------:R-:W-:Y:S02]  /*0800*/  UMOV UR4, 0x7b43766f ;  /* 0x7b43766f00047882 */ /* 0x000fe40000000000 */
[----:B------:R-:W-:Y:S01]  /*0810*/  IMAD.U32 R5, RZ, RZ, UR4 ;  /* 0x00000004ff057e24 */ /* 0x000fe2000f8e00ff */
[----:B0-----:R-:W0:Y:S08]  /*0820*/  MUFU.RCP R0, R4 ;  /* 0x0000000400007308 */ /* 0x001e300000001000 */
[----:B------:R-:W1:Y:S01]  /*0830*/  FCHK P0, -R5, R4 ;  /* 0x0000000405007302 */ /* 0x000e620000000100 */
[----:B0-----:R-:W-:-:S04]  /*0840*/  FFMA R3, R0, -R4, 1 ;  /* 0x3f80000000037423 */ /* 0x001fc80000000804 */
[----:B------:R-:W-:-:S04]  /*0850*/  FFMA R0, R0, R3, R0 ;  /* 0x0000000300007223 */ /* 0x000fc80000000000 */
[----:B------:R-:W-:-:S04]  /*0860*/  FFMA R3, R0, -1.01490000607356136801e+36, RZ ;  /* 0xfb43766f00037823 */ /* 0x000fc800000000ff */
[----:B------:R-:W-:-:S04]  /*0870*/  FFMA R2, R3, -R4, -1.01490000607356136801e+36 ;  /* 0xfb43766f03027423 */ /* 0x000fc80000000804 */
[----:B------:R-:W-:Y:S01]  /*0880*/  FFMA R0, R0, R2, R3 ;  /* 0x0000000200007223 */ /* 0x000fe20000000003 */
[----:B-1----:R-:W-:Y:S06]  /*0890*/  @!P0 BRA `(.L_x_5) ;  /* 0x0000000000188947 */ /* 0x002fec0003800000 */
[----:B------:R-:W0:Y:S01]  /*08a0*/  LDCU UR4, c[0x0][0x3a8] ;  /* 0x00007500ff0477ac */ /* 0x000e220008000800 */
[----:B------:R-:W-:Y:S01]  /*08b0*/  IMAD.MOV.U32 R2, RZ, RZ, -0x4bc8991 ;  /* 0xfb43766fff027424 */ /* 0x000fe200078e00ff */
[----:B------:R-:W-:Y:S01]  /*08c0*/  MOV R8, 0x8f0 ;  /* 0x000008f000087802 */ /* 0x000fe20000000f00 */
[----:B0-----:R-:W-:-:S07]  /*08d0*/  IMAD.U32 R3, RZ, RZ, UR4 ;  /* 0x00000004ff037e24 */ /* 0x001fce000f8e00ff */
[----:B------:R-:W-:Y:S05]  /*08e0*/  CALL.REL.NOINC `($__internal_0_$__cuda_sm3x_div_rn_noftz_f32_slowpath) ;  /* 0x0000000400fc7944 */ /* 0x000fea0003c00000 */
[----:B------:R-:W-:-:S07]  /*08f0*/  MOV R0, R2 ;  /* 0x0000000200007202 */ /* 0x000fce0000000f00 */
.L_x_5:
[----:B------:R-:W0:Y:S01]  /*0900*/  LDC.64 R4, c[0x0][0x3b8] ;  /* 0x0000ee00ff047b82 */ /* 0x000e220000000a00 */
[----:B------:R-:W0:Y:S01]  /*0910*/  LDCU UR4, c[0x0][0x3b4] ;  /* 0x00007680ff0477ac */ /* 0x000e220008000800 */
[----:B------:R-:W-:-:S06]  /*0920*/  FMUL R0, R0, 1.6535321879032841437e-43 ;  /* 0x0000007600007820 */ /* 0x000fcc0000400000 */
[----:B------:R-:W1:Y:S08]  /*0930*/  LDC.64 R2, c[0x0][0x3c0] ;  /* 0x0000f000ff027b82 */ /* 0x000e700000000a00 */
[----:B------:R-:W2:Y:S01]  /*0940*/  LDC.64 R12, c[0x0][0x3a0] ;  /* 0x0000e800ff0c7b82 */ /* 0x000ea20000000a00 */
[----:B0-----:R-:W-:-:S07]  /*0950*/  FADD R11, -R4, UR4 ;  /* 0x00000004040b7e21 */ /* 0x001fce0008000100 */
[----:B------:R-:W0:Y:S01]  /*0960*/  LDC R7, c[0x0][0x3ac] ;  /* 0x0000eb00ff077b82 */ /* 0x000e220000000800 */
[----:B-1----:R-:W-:-:S06]  /*0970*/  FFMA R2, R2, R3, R5 ;  /* 0x0000000302027223 */ /* 0x002fcc0000000005 */
[----:B------:R-:W1:Y:S01]  /*0980*/  FRND.CEIL R2, R2 ;  /* 0x0000000200027307 */ /* 0x000e620000209000 */
[----:B--2---:R-:W-:-:S04]  /*0990*/  FFMA R3, R0, 1.74810006138655237734e+21, R13 ;  /* 0x62bd878600037823 */ /* 0x004fc8000000000d */
[----:B------:R-:W-:Y:S01]  /*09a0*/  FFMA R3, R3, R12, -1.5344218184356746927e-42 ;  /* 0x8000044703037423 */ /* 0x000fe2000000000c */
[----:B0-----:R-:W-:Y:S01]  /*09b0*/  FMUL R0, R7, 1.75560005678313043270e+36 ;  /* 0x7ba90ee207007820 */ /* 0x001fe20000400000 */
[----:B-1----:R-:W-:-:S03]  /*09c0*/  FADD R11, R11, R2 ;  /* 0x000000020b0b7221 */ /* 0x002fc60000000000 */
[----:B------:R-:W-:Y:S01]  /*09d0*/  FFMA R7, R0, 1.67330003024130209536e+34, R3 ;  /* 0x784e400a00077823 */ /* 0x000fe20000000003 */
[C---:B------:R-:W-:Y:S01]  /*09e0*/  FMUL R4, R11.reuse, 0.63661974668502807617 ;  /* 0x3f22f9830b047820 */ /* 0x040fe20000400000 */
[----:B------:R-:W-:-:S03]  /*09f0*/  FSETP.GE.AND P0, PT, |R11|, 105615, PT ;  /* 0x47ce47800b00780b */ /* 0x000fc60003f06200 */
[----:B------:R-:W0:Y:S02]  /*0a00*/  F2I.NTZ R10, R4 ;  /* 0x00000004000a7305 */ /* 0x000e240000203100 */
[----:B0-----:R-:W-:-:S05]  /*0a10*/  I2FP.F32.S32 R8, R10 ;  /* 0x0000000a00087245 */ /* 0x001fca0000201400 */
[----:B------:R-:W-:-:S04]  /*0a20*/  FFMA R5, R8, -1.5707962512969970703, R11 ;  /* 0xbfc90fda08057823 */ /* 0x000fc8000000000b */
[----:B------:R-:W-:-:S04]  /*0a30*/  FFMA R5, R8, -7.5497894158615963534e-08, R5 ;  /* 0xb3a2216808057823 */ /* 0x000fc80000000005 */
[----:B------:R-:W-:Y:S01]  /*0a40*/  FFMA R0, R8, -5.3903029534742383927e-15, R5 ;  /* 0xa7c234c508007823 */ /* 0x000fe20000000005 */
[----:B------:R-:W-:Y:S06]  /*0a50*/  @!P0 BRA `(.L_x_6) ;  /* 0x0000000000dc8947 */ /* 0x000fec0003800000 */
[----:B------:R-:W-:-:S13]  /*0a60*/  FSETP.NEU.AND P0, PT, |R11|, +INF , PT ;  /* 0x7f8000000b00780b */ /* 0x000fda0003f0d200 */
[----:B------:R-:W-:Y:S01]  /*0a70*/  @!P0 FMUL R0, RZ, R11 ;  /* 0x0000000bff008220 */ /* 0x000fe20000400000 */
[----:B------:R-:W-:Y:S01]  /*0a80*/  @!P0 IMAD.MOV.U32 R10, RZ, RZ, RZ ;  /* 0x000000ffff0a8224 */ /* 0x000fe200078e00ff */
[----:B------:R-:W-:Y:S06]  /*0a90*/  @!P0 BRA `(.L_x_6) ;  /* 0x0000000000cc8947 */ /* 0x000fec0003800000 */
[----:B------:R-:W-:Y:S01]  /*0aa0*/  IMAD.SHL.U32 R2, R11, 0x100, RZ ;  /* 0x000001000b027824 */ /* 0x000fe200078e00ff */
[----:B------:R-:W-:Y:S01]  /*0ab0*/  MOV R0, R1 ;  /* 0x0000000100007202 */ /* 0x000fe20000000f00 */
[----:B------:R-:W-:Y:S01]  /*0ac0*/  IMAD.MOV.U32 R4, RZ, RZ, RZ ;  /* 0x000000ffff047224 */ /* 0x000fe200078e00ff */
[----:B------:R-:W0:Y:S01]  /*0ad0*/  LDCU.64 UR8, c[0x4][0x10] ;  /* 0x01000200ff0877ac */ /* 0x000e220008000a00 */
[----:B------:R-:W-:Y:S01]  /*0ae0*/  IMAD.MOV.U32 R15, RZ, RZ, RZ ;  /* 0x000000ffff0f7224 */ /* 0x000fe200078e00ff */
[----:B------:R-:W-:Y:S01]  /*0af0*/  LOP3.LUT R5, R2, 0x80000000, RZ, 0xfc, !PT ;  /* 0x8000000002057812 */ /* 0x000fe200078efcff */
[----:B------:R-:W-:-:S06]  /*0b00*/  UMOV UR4, URZ ;  /* 0x000000ff00047c82 */ /* 0x000fcc0008000000 */
.L_x_7:
[----:B0-----:R-:W-:Y:S02]  /*0b10*/  IMAD.U32 R8, RZ, RZ, UR8 ;  /* 0x00000008ff087e24 */ /* 0x001fe4000f8e00ff */
[----:B------:R-:W-:-:S05]  /*0b20*/  IMAD.U32 R9, RZ, RZ, UR9 ;  /* 0x00000009ff097e24 */ /* 0x000fca000f8e00ff */
[----:B------:R-:W2:Y:S01]  /*0b30*/  LDG.E.CONSTANT R2, desc[UR6][R8.64] ;  /* 0x0000000608027981 */ /* 0x000ea2000c1e9900 */
[----:B------:R-:W-:Y:S02]  /*0b40*/  UIADD3 UR8, UP0, UPT, UR8, 0x4, URZ ;  /* 0x0000000408087890 */ /* 0x000fe4000ff1e0ff */
[----:B------:R-:W-:Y:S02]  /*0b50*/  UIADD3 UR4, UPT, UPT, UR4, 0x1, URZ ;  /* 0x0000000104047890 */ /* 0x000fe4000fffe0ff */
[----:B------:R-:W-:Y:S02]  /*0b60*/  UIADD3.X UR9, UPT, UPT, URZ, UR9, URZ, UP0, !UPT ;  /* 0x00000009ff097290 */ /* 0x000fe400087fe4ff */
[----:B------:R-:W-:Y:S01]  /*0b70*/  UISETP.NE.AND UP0, UPT, UR4, 0x6, UPT ;  /* 0x000000060400788c */ /* 0x000fe2000bf05270 */
[----:B--2---:R-:W-:-:S03]  /*0b80*/  IMAD.WIDE.U32 R2, R2, R5, RZ ;  /* 0x0000000502027225 */ /* 0x004fc600078e00ff */
[----:B------:R-:W-:-:S05]  /*0b90*/  IADD3 R13, P0, PT, R2, R4, RZ ;  /* 0x00000004020d7210 */ /* 0x000fca0007f1e0ff */
[----:B------:R0:W-:Y:S01]  /*0ba0*/  STL [R0], R13 ;  /* 0x0000000d00007387 */ /* 0x0001e20000100800 */
[----:B------:R-:W-:Y:S02]  /*0bb0*/  IMAD.X R4, R3, 0x1, R15, P0 ;  /* 0x0000000103047824 */ /* 0x000fe400000e060f */
[----:B0-----:R-:W-:Y:S01]  /*0bc0*/  VIADD R0, R0, 0x4 ;  /* 0x0000000400007836 */ /* 0x001fe20000000000 */
[----:B------:R-:W-:Y:S06]  /*0bd0*/  BRA.U UP0, `(.L_x_7) ;  /* 0xfffffffd00cc7547 */ /* 0x000fec000b83ffff */
[----:B------:R-:W-:Y:S01]  /*0be0*/  SHF.R.U32.HI R8, RZ, 0x17, R11 ;  /* 0x00000017ff087819 */ /* 0x000fe2000001160b */
[----:B------:R0:W-:Y:S03]  /*0bf0*/  STL [R1+0x18], R4 ;  /* 0x0000180401007387 */ /* 0x0001e60000100800 */
[C---:B------:R-:W-:Y:S02]  /*0c00*/  LOP3.LUT R0, R8.reuse, 0xe0, RZ, 0xc0, !PT ;  /* 0x000000e008007812 */ /* 0x040fe400078ec0ff */
[----:B------:R-:W-:Y:S02]  /*0c10*/  LOP3.LUT P0, RZ, R8, 0x1f, RZ, 0xc0, !PT ;  /* 0x0000001f08ff7812 */ /* 0x000fe4000780c0ff */
[----:B------:R-:W-:-:S04]  /*0c20*/  IADD3 R0, PT, PT, R0, -0x80, RZ ;  /* 0xffffff8000007810 */ /* 0x000fc80007ffe0ff */
[----:B------:R-:W-:-:S05]  /*0c30*/  SHF.R.U32.HI R0, RZ, 0x5, R0 ;  /* 0x00000005ff007819 */ /* 0x000fca0000011600 */
[----:B------:R-:W-:-:S05]  /*0c40*/  IMAD R10, R0, -0x4, R1 ;  /* 0xfffffffc000a7824 */ /* 0x000fca00078e0201 */
[----:B------:R-:W2:Y:S04]  /*0c50*/  LDL R3, [R10+0x18] ;  /* 0x000018000a037983 */ /* 0x000ea80000100800 */
[----:B------:R-:W2:Y:S04]  /*0c60*/  LDL R2, [R10+0x14] ;  /* 0x000014000a027983 */ /* 0x000ea80000100800 */
[----:B------:R-:W3:Y:S01]  /*0c70*/  @P0 LDL R5, [R10+0x10] ;  /* 0x000010000a050983 */ /* 0x000ee20000100800 */
[----:B------:R-:W-:Y:S01]  /*0c80*/  LOP3.LUT R0, R8, 0x1f, RZ, 0xc0, !PT ;  /* 0x0000001f08007812 */ /* 0x000fe200078ec0ff */
[----:B------:R-:W-:Y:S01]  /*0c90*/  UMOV UR8, 0x54442d19 ;  /* 0x54442d1900087882 */ /* 0x000fe20000000000 */
[----:B------:R-:W-:-:S02]  /*0ca0*/  UMOV UR9, 0x3bf921fb ;  /* 0x3bf921fb00097882 */ /* 0x000fc40000000000 */
[-C--:B--2---:R-:W-:Y:S02]  /*0cb0*/  @P0 SHF.L.W.U32.HI R3, R2, R0.reuse, R3 ;  /* 0x0000000002030219 */ /* 0x084fe40000010e03 */
[----:B---3--:R-:W-:Y:S02]  /*0cc0*/  @P0 SHF.L.W.U32.HI R2, R5, R0, R2 ;  /* 0x0000000005020219 */ /* 0x008fe40000010e02 */
[----:B------:R-:W-:Y:S02]  /*0cd0*/  ISETP.GE.AND P0, PT, R11, RZ, PT ;  /* 0x000000ff0b00720c */ /* 0x000fe40003f06270 */
[C-C-:B------:R-:W-:Y:S01]  /*0ce0*/  SHF.L.W.U32.HI R0, R2.reuse, 0x2, R3.reuse ;  /* 0x0000000202007819 */ /* 0x140fe20000010e03 */
[----:B------:R-:W-:Y:S01]  /*0cf0*/  IMAD.SHL.U32 R2, R2, 0x4, RZ ;  /* 0x0000000402027824 */ /* 0x000fe200078e00ff */
[----:B------:R-:W-:Y:S02]  /*0d00*/  SHF.R.U32.HI R3, RZ, 0x1e, R3 ;  /* 0x0000001eff037819 */ /* 0x000fe40000011603 */
[----:B------:R-:W-:-:S02]  /*0d10*/  SHF.R.S32.HI R5, RZ, 0x1f, R0 ;  /* 0x0000001fff057819 */ /* 0x000fc40000011400 */
[C---:B------:R-:W-:Y:S02]  /*0d20*/  LEA.HI R10, R0.reuse, R3, RZ, 0x1 ;  /* 0x00000003000a7211 */ /* 0x040fe400078f08ff */
[C---:B------:R-:W-:Y:S02]  /*0d30*/  LOP3.LUT R8, R5.reuse, R2, RZ, 0x3c, !PT ;  /* 0x0000000205087212 */ /* 0x040fe400078e3cff */
[----:B------:R-:W-:Y:S02]  /*0d40*/  LOP3.LUT R9, R5, R0, RZ, 0x3c, !PT ;  /* 0x0000000005097212 */ /* 0x000fe400078e3cff */
[----:B------:R-:W-:Y:S01]  /*0d50*/  LOP3.LUT R11, R0, R11, RZ, 0x3c, !PT ;  /* 0x0000000b000b7212 */ /* 0x000fe200078e3cff */
[----:B------:R-:W-:-:S03]  /*0d60*/  IMAD.MOV R0, RZ, RZ, -R10 ;  /* 0x000000ffff007224 */ /* 0x000fc600078e0a0a */
[----:B------:R-:W0:Y:S01]  /*0d70*/  I2F.F64.S64 R8, R8 ;  /* 0x0000000800087312 */ /* 0x000e220000301c00 */
[----:B------:R-:W-:Y:S01]  /*0d80*/  ISETP.GE.AND P1, PT, R11, RZ, PT ;  /* 0x000000ff0b00720c */ /* 0x000fe20003f26270 */
[----:B------:R-:W-:Y:S01]  /*0d90*/  @!P0 IMAD.MOV.U32 R10, RZ, RZ, R0 ;  /* 0x000000ffff0a8224 */ /* 0x000fe200078e0000 */
[----:B0-----:R-:W-:-:S10]  /*0da0*/  DMUL R4, R8, UR8 ;  /* 0x0000000808047c28 */ /* 0x001fd40008000000 */
[----:B------:R-:W0:Y:S02]  /*0db0*/  F2F.F32.F64 R4, R4 ;  /* 0x0000000400047310 */ /* 0x000e240000301000 */
[----:B0-----:R-:W-:-:S07]  /*0dc0*/  FSEL R0, -R4, R4, !P1 ;  /* 0x0000000404007208 */ /* 0x001fce0004800100 */
.L_x_6:
[----:B------:R-:W-:Y:S02]  /*0dd0*/  IMAD.MOV.U32 R2, RZ, RZ, 0x37cbac00 ;  /* 0x37cbac00ff027424 */ /* 0x000fe400078e00ff */
[----:B------:R-:W-:Y:S01]  /*0de0*/  FMUL R3, R0, R0 ;  /* 0x0000000000037220 */ /* 0x000fe20000400000 */
[C---:B------:R-:W-:Y:S01]  /*0df0*/  LOP3.LUT R4, R10.reuse, 0x1, RZ, 0xc0, !PT ;  /* 0x000000010a047812 */ /* 0x040fe200078ec0ff */
[----:B------:R-:W-:Y:S01]  /*0e00*/  VIADD R10, R10, 0x1 ;  /* 0x000000010a0a7836 */ /* 0x000fe20000000000 */
[----:B------:R-:W0:Y:S01]  /*0e10*/  LDCU UR4, c[0x0][0x3b0] ;  /* 0x00007600ff0477ac */ /* 0x000e220008000800 */
[----:B------:R-:W-:Y:S01]  /*0e20*/  FFMA R2, R3, R2, -0.0013887860113754868507 ;  /* 0xbab607ed03027423 */ /* 0x000fe20000000002 */
[----:B------:R-:W-:Y:S01]  /*0e30*/  ISETP.NE.U32.AND P0, PT, R4, 0x1, PT ;  /* 0x000000010400780c */ /* 0x000fe20003f05070 */
[----:B------:R-:W-:Y:S01]  /*0e40*/  IMAD.MOV.U32 R9, RZ, RZ, 0x3e2aaaa8 ;  /* 0x3e2aaaa8ff097424 */ /* 0x000fe200078e00ff */
[----:B------:R-:W-:Y:S01]  /*0e50*/  MOV R4, 0x3c0885e4 ;  /* 0x3c0885e400047802 */ /* 0x000fe20000000f00 */
[----:B------:R-:W-:Y:S01]  /*0e60*/  BSSY.RECONVERGENT B1, `(.L_x_8) ;  /* 0x0000019000017945 */ /* 0x000fe20003800200 */
[----:B------:R-:W-:-:S02]  /*0e70*/  FSEL R2, R2, -0.00019574658654164522886, P0 ;  /* 0xb94d415302027808 */ /* 0x000fc40000000000 */
[----:B------:R-:W-:Y:S02]  /*0e80*/  FSEL R4, R4, 0.041666727513074874878, !P0 ;  /* 0x3d2aaabb04047808 */ /* 0x000fe40004000000 */
[----:B------:R-:W-:Y:S02]  /*0e90*/  LOP3.LUT P1, RZ, R10, 0x2, RZ, 0xc0, !PT ;  /* 0x000000020aff7812 */ /* 0x000fe4000782c0ff */
[----:B------:R-:W-:Y:S01]  /*0ea0*/  FSEL R0, R0, 1, !P0 ;  /* 0x3f80000000007808 */ /* 0x000fe20004000000 */
[----:B------:R-:W-:Y:S01]  /*0eb0*/  FFMA R2, R3, R2, R4 ;  /* 0x0000000203027223 */ /* 0x000fe20000000004 */
[----:B------:R-:W-:-:S03]  /*0ec0*/  FSEL R9, -R9, -0.4999999701976776123, !P0 ;  /* 0xbeffffff09097808 */ /* 0x000fc60004000100 */
[C---:B------:R-:W-:Y:S01]  /*0ed0*/  FFMA R5, R3.reuse, R0, RZ ;  /* 0x0000000003057223 */ /* 0x040fe200000000ff */
[----:B0-----:R-:W-:Y:S02]  /*0ee0*/  IMAD.U32 R4, RZ, RZ, UR4 ;  /* 0x00000004ff047e24 */ /* 0x001fe4000f8e00ff */
[----:B------:R-:W-:-:S04]  /*0ef0*/  FFMA R2, R3, R2, R9 ;  /* 0x0000000203027223 */ /* 0x000fc80000000009 */
[----:B------:R-:W-:-:S04]  /*0f00*/  FFMA R3, R5, R2, R0 ;  /* 0x0000000205037223 */ /* 0x000fc80000000000 */
[----:B------:R-:W-:-:S04]  /*0f10*/  @P1 FADD R3, RZ, -R3 ;  /* 0x80000003ff031221 */ /* 0x000fc80000000000 */
[----:B------:R-:W0:Y:S08]  /*0f20*/  MUFU.RCP R0, R3 ;  /* 0x0000000300007308 */ /* 0x000e300000001000 */
[----:B------:R-:W1:Y:S01]  /*0f30*/  FCHK P0, R4, R3 ;  /* 0x0000000304007302 */ /* 0x000e620000000000 */
[----:B0-----:R-:W-:-:S04]  /*0f40*/  FFMA R5, -R3, R0, 1 ;  /* 0x3f80000003057423 */ /* 0x001fc80000000100 */
[----:B------:R-:W-:-:S04]  /*0f50*/  FFMA R0, R0, R5, R0 ;  /* 0x0000000500007223 */ /* 0x000fc80000000000 */
[----:B------:R-:W-:-:S04]  /*0f60*/  FFMA R2, R0, UR4, RZ ;  /* 0x0000000400027c23 */ /* 0x000fc800080000ff */
[----:B------:R-:W-:-:S04]  /*0f70*/  FFMA R5, -R3, R2, UR4 ;  /* 0x0000000403057e23 */ /* 0x000fc80008000102 */
[----:B------:R-:W-:Y:S01]  /*0f80*/  FFMA R0, R0, R5, R2 ;  /* 0x0000000500007223 */ /* 0x000fe20000000002 */
[----:B-1----:R-:W-:Y:S06]  /*0f90*/  @!P0 BRA `(.L_x_9) ;  /* 0x0000000000148947 */ /* 0x002fec0003800000 */
[----:B------:R-:W0:Y:S01]  /*0fa0*/  LDCU UR4, c[0x0][0x3b0] ;  /* 0x00007600ff0477ac */ /* 0x000e220008000800 */
[----:B------:R-:W-:Y:S01]  /*0fb0*/  MOV R8, 0xfe0 ;  /* 0x00000fe000087802 */ /* 0x000fe20000000f00 */
[----:B0-----:R-:W-:-:S07]  /*0fc0*/  IMAD.U32 R2, RZ, RZ, UR4 ;  /* 0x00000004ff027e24 */ /* 0x001fce000f8e00ff */
[----:B------:R-:W-:Y:S05]  /*0fd0*/  CALL.REL.NOINC `($__internal_0_$__cuda_sm3x_div_rn_noftz_f32_slowpath) ;  /* 0x0000000000407944 */ /* 0x000fea0003c00000 */
[----:B------:R-:W-:-:S07]  /*0fe0*/  MOV R0, R2 ;  /* 0x0000000200007202 */ /* 0x000fce0000000f00 */
.L_x_9:
[----:B------:R-:W-:Y:S05]  /*0ff0*/  BSYNC.RECONVERGENT B1 ;  /* 0x0000000000017941 */ /* 0x000fea0003800200 */
.L_x_8:
[----:B------:R-:W-:-:S07]  /*1000*/  FADD R0, R7, R0 ;  /* 0x0000000007007221 */ /* 0x000fce0000000000 */
.L_x_4:
[----:B------:R-:W-:Y:S05]  /*1010*/  BSYNC.RECONVERGENT B0 ;  /* 0x0000000000007941 */ /* 0x000fea0003800200 */
.L_x_3:
[----:B------:R-:W0:Y:S01]  /*1020*/  F2F.F64.F32 R2, R0 ;  /* 0x0000000000027310 */ /* 0x000e220000201800 */
[----:B------:R-:W-:Y:S01]  /*1030*/  MOV R8, 0x0 ;  /* 0x0000000000087802 */ /* 0x000fe20000000f00 */
[----:B------:R-:W1:Y:S01]  /*1040*/  LDCU.64 UR6, c[0x4][0x8] ;  /* 0x01000100ff0677ac */ /* 0x000e620008000a00 */
[----:B------:R-:W-:-:S04]  /*1050*/  IADD3 R6, P0, P1, R1, 0x20, R6 ;  /* 0x0000002001067810 */ /* 0x000fc8000791e006 */
[----:B------:R-:W2:Y:S01]  /*1060*/  LDC.64 R8, c[0x4][R8] ;  /* 0x0100000008087b82 */ /* 0x000ea20000000a00 */
[----:B------:R-:W-:Y:S01]  /*1070*/  IADD3.X R7, PT, PT, RZ, UR5, RZ, P0, P1 ;  /* 0x00000005ff077c10 */ /* 0x000fe200087e24ff */
[----:B0-----:R0:W-:Y:S01]  /*1080*/  STL.64 [R1+0x20], R2 ;  /* 0x0000200201007387 */ /* 0x0011e20000100a00 */
[----:B-1----:R-:W-:Y:S02]  /*1090*/  IMAD.U32 R4, RZ, RZ, UR6 ;  /* 0x00000006ff047e24 */ /* 0x002fe4000f8e00ff */
[----:B------:R-:W-:-:S07]  /*10a0*/  IMAD.U32 R5, RZ, RZ, UR7 ;  /* 0x00000007ff057e24 */ /* 0x000fce000f8e00ff */
[----:B------:R-:W-:-:S07]  /*10b0*/  LEPC R20, `(.L_x_10) ;  /* 0x000000001014794e */ /* 0x000fce0000000000 */
[----:B0-2---:R-:W-:Y:S05]  /*10c0*/  CALL.ABS.NOINC R8 ;  /* 0x0000000008007343 */ /* 0x005fea0003c00000 */
.L_x_10:
[----:B------:R-:W-:Y:S05]  /*10d0*/  EXIT ;  /* 0x000000000000794d */ /* 0x000fea0003800000 */
        .weak           $__internal_0_$__cuda_sm3x_div_rn_noftz_f32_slowpath
        .type           $__internal_0_$__cuda_sm3x_div_rn_noftz_f32_slowpath,@function
        .size           $__internal_0_$__cuda_sm3x_div_rn_noftz_f32_slowpath,(.L_x_23 - $__internal_0_$__cuda_sm3x_div_rn_noftz_f32_slowpath)
$__internal_0_$__cuda_sm3x_div_rn_noftz_f32_slowpath:
[----:B------:R-:W-:Y:S01]  /*10e0*/  SHF.R.U32.HI R10, RZ, 0x17, R3 ;  /* 0x00000017ff0a7819 */ /* 0x000fe20000011603 */
[----:B------:R-:W-:Y:S01]  /*10f0*/  BSSY.RECONVERGENT B2, `(.L_x_11) ;  /* 0x0000063000027945 */ /* 0x000fe20003800200 */
[----:B------:R-:W-:Y:S02]  /*1100*/  SHF.R.U32.HI R9, RZ, 0x17, R2 ;  /* 0x00000017ff097819 */ /* 0x000fe40000011602 */
[----:B------:R-:W-:Y:S02]  /*1110*/  LOP3.LUT R10, R10, 0xff, RZ, 0xc0, !PT ;  /* 0x000000ff0a0a7812 */ /* 0x000fe400078ec0ff */
[----:B------:R-:W-:Y:S02]  /*1120*/  LOP3.LUT R14, R9, 0xff, RZ, 0xc0, !PT ;  /* 0x000000ff090e7812 */ /* 0x000fe400078ec0ff */
[----:B------:R-:W-:Y:S01]  /*1130*/  MOV R11, R3 ;  /* 0x00000003000b7202 */ /* 0x000fe20000000f00 */
[----:B------:R-:W-:Y:S02]  /*1140*/  VIADD R13, R10, 0xffffffff ;  /* 0xffffffff0a0d7836 */ /* 0x000fe40000000000 */
[----:B------:R-:W-:-:S03]  /*1150*/  VIADD R12, R14, 0xffffffff ;  /* 0xffffffff0e0c7836 */ /* 0x000fc60000000000 */
[----:B------:R-:W-:-:S04]  /*1160*/  ISETP.GT.U32.AND P0, PT, R13, 0xfd, PT ;  /* 0x000000fd0d00780c */ /* 0x000fc80003f04070 */
[----:B------:R-:W-:-:S13]  /*1170*/  ISETP.GT.U32.OR P0, PT, R12, 0xfd, P0 ;  /* 0x000000fd0c00780c */ /* 0x000fda0000704470 */
[----:B------:R-:W-:Y:S01]  /*1180*/  @!P0 IMAD.MOV.U32 R9, RZ, RZ, RZ ;  /* 0x000000ffff098224 */ /* 0x000fe200078e00ff */
[----:B------:R-:W-:Y:S06]  /*1190*/  @!P0 BRA `(.L_x_12) ;  /* 0x00000000005c8947 */ /* 0x000fec0003800000 */
[----:B------:R-:W-:Y:S02]  /*11a0*/  FSETP.GTU.FTZ.AND P0, PT, |R2|, +INF , PT ;  /* 0x7f8000000200780b */ /* 0x000fe40003f1c200 */
[----:B------:R-:W-:-:S04]  /*11b0*/  FSETP.GTU.FTZ.AND P1, PT, |R3|, +INF , PT ;  /* 0x7f8000000300780b */ /* 0x000fc80003f3c200 */
[----:B------:R-:W-:-:S13]  /*11c0*/  PLOP3.LUT P0, PT, P0, P1, PT, 0xf8, 0x8f ;  /* 0x00000000008f781c */ /* 0x000fda0000703f70 */
[----:B------:R-:W-:Y:S05]  /*11d0*/  @P0 BRA `(.L_x_13) ;  /* 0x00000004004c0947 */ /* 0x000fea0003800000 */
[----:B------:R-:W-:-:S13]  /*11e0*/  LOP3.LUT P0, RZ, R11, 0x7fffffff, R2, 0xc8, !PT ;  /* 0x7fffffff0bff7812 */ /* 0x000fda000780c802 */
[----:B------:R-:W-:Y:S05]  /*11f0*/  @!P0 BRA `(.L_x_14) ;  /* 0x00000004003c8947 */ /* 0x000fea0003800000 */
[C---:B------:R-:W-:Y:S02]  /*1200*/  FSETP.NEU.FTZ.AND P3, PT, |R2|.reuse, +INF , PT ;  /* 0x7f8000000200780b */ /* 0x040fe40003f7d200 */
[----:B------:R-:W-:Y:S02]  /*1210*/  FSETP.NEU.FTZ.AND P1, PT, |R3|, +INF , PT ;  /* 0x7f8000000300780b */ /* 0x000fe40003f3d200 */
[----:B------:R-:W-:-:S11]  /*1220*/  FSETP.NEU.FTZ.AND P0, PT, |R2|, +INF , PT ;  /* 0x7f8000000200780b */ /* 0x000fd60003f1d200 */
[----:B------:R-:W-:Y:S05]  /*1230*/  @!P1 BRA !P3, `(.L_x_14) ;  /* 0x00000004002c9947 */ /* 0x000fea0005800000 */
[----:B------:R-:W-:-:S04]  /*1240*/  LOP3.LUT P3, RZ, R2, 0x7fffffff, RZ, 0xc0, !PT ;  /* 0x7fffffff02ff7812 */ /* 0x000fc8000786c0ff */
[----:B------:R-:W-:-:S13]  /*1250*/  PLOP3.LUT P1, PT, P1, P3, PT, 0x2f, 0xf2 ;  /* 0x0000000000f2781c */ /* 0x000fda0000f26577 */
[----:B------:R-:W-:Y:S05]  /*1260*/  @P1 BRA `(.L_x_15) ;  /* 0x0000000400181947 */ /* 0x000fea0003800000 */
[----:B------:R-:W-:-:S04]  /*1270*/  LOP3.LUT P1, RZ, R11, 0x7fffffff, RZ, 0xc0, !PT ;  /* 0x7fffffff0bff7812 */ /* 0x000fc8000782c0ff */
[----:B------:R-:W-:-:S13]  /*1280*/  PLOP3.LUT P0, PT, P0, P1, PT, 0x2f, 0xf2 ;  /* 0x0000000000f2781c */ /* 0x000fda0000702577 */
[----:B------:R-:W-:Y:S05]  /*1290*/  @P0 BRA `(.L_x_16) ;  /* 0x0000000400000947 */ /* 0x000fea0003800000 */
[----:B------:R-:W-:Y:S02]  /*12a0*/  ISETP.GE.AND P0, PT, R12, RZ, PT ;  /* 0x000000ff0c00720c */ /* 0x000fe40003f06270 */
[----:B------:R-:W-:-:S11]  /*12b0*/  ISETP.GE.AND P1, PT, R13, RZ, PT ;  /* 0x000000ff0d00720c */ /* 0x000fd60003f26270 */
[----:B------:R-:W-:Y:S02]  /*12c0*/  @P0 IMAD.MOV.U32 R9, RZ, RZ, RZ ;  /* 0x000000ffff090224 */ /* 0x000fe400078e00ff */
[----:B------:R-:W-:Y:S01]  /*12d0*/  @!P0 FFMA R2, R2, 1.84467440737095516160e+19, RZ ;  /* 0x5f80000002028823 */ /* 0x000fe200000000ff */
[----:B------:R-:W-:Y:S02]  /*12e0*/  @!P0 IMAD.MOV.U32 R9, RZ, RZ, -0x40 ;  /* 0xffffffc0ff098424 */ /* 0x000fe400078e00ff */
[----:B------:R-:W-:-:S03]  /*12f0*/  @!P1 FFMA R11, R3, 1.84467440737095516160e+19, RZ ;  /* 0x5f800000030b9823 */ /* 0x000fc600000000ff */
[----:B------:R-:W-:-:S07]  /*1300*/  @!P1 IADD3 R9, PT, PT, R9, 0x40, RZ ;  /* 0x0000004009099810 */ /* 0x000fce0007ffe0ff */
.L_x_12:
[----:B------:R-:W-:Y:S01]  /*1310*/  LEA R12, R10, 0xc0800000, 0x17 ;  /* 0xc08000000a0c7811 */ /* 0x000fe200078eb8ff */
[----:B------:R-:W-:Y:S04]  /*1320*/  BSSY.RECONVERGENT B3, `(.L_x_17) ;  /* 0x0000036000037945 */ /* 0x000fe80003800200 */
[----:B------:R-:W-:Y:S02]  /*1330*/  IMAD.IADD R12, R11, 0x1, -R12 ;  /* 0x000000010b0c7824 */ /* 0x000fe400078e0a0c */
[----:B------:R-:W-:Y:S02]  /*1340*/  VIADD R11, R14, 0xffffff81 ;  /* 0xffffff810e0b7836 */ /* 0x000fe40000000000 */
[----:B------:R0:W1:Y:S01]  /*1350*/  MUFU.RCP R13, R12 ;  /* 0x0000000c000d7308 */ /* 0x0000620000001000 */
[----:B------:R-:W-:Y:S01]  /*1360*/  FADD.FTZ R15, -R12, -RZ ;  /* 0x800000ff0c0f7221 */ /* 0x000fe20000010100 */
[C---:B------:R-:W-:Y:S01]  /*1370*/  IMAD R2, R11.reuse, -0x800000, R2 ;  /* 0xff8000000b027824 */ /* 0x040fe200078e0202 */
[----:B0-----:R-:W-:-:S05]  /*1380*/  IADD3 R12, PT, PT, R11, 0x7f, -R10 ;  /* 0x0000007f0b0c7810 */ /* 0x001fca0007ffe80a */
[----:B------:R-:W-:Y:S02]  /*1390*/  IMAD.IADD R9, R12, 0x1, R9 ;  /* 0x000000010c097824 */ /* 0x000fe400078e0209 */
[----:B-1----:R-:W-:-:S04]  /*13a0*/  FFMA R14, R13, R15, 1 ;  /* 0x3f8000000d0e7423 */ /* 0x002fc8000000000f */
[----:B------:R-:W-:-:S04]  /*13b0*/  FFMA R16, R13, R14, R13 ;  /* 0x0000000e0d107223 */ /* 0x000fc8000000000d */
[----:B------:R-:W-:-:S04]  /*13c0*/  FFMA R13, R2, R16, RZ ;  /* 0x00000010020d7223 */ /* 0x000fc800000000ff */
[----:B------:R-:W-:-:S04]  /*13d0*/  FFMA R14, R15, R13, R2 ;  /* 0x0000000d0f0e7223 */ /* 0x000fc80000000002 */
[----:B------:R-:W-:-:S04]  /*13e0*/  FFMA R13, R16, R14, R13 ;  /* 0x0000000e100d7223 */ /* 0x000fc8000000000d */
[----:B------:R-:W-:-:S04]  /*13f0*/  FFMA R14, R15, R13, R2 ;  /* 0x0000000d0f0e7223 */ /* 0x000fc80000000002 */
[----:B------:R-:W-:-:S05]  /*1400*/  FFMA R2, R16, R14, R13 ;  /* 0x0000000e10027223 */ /* 0x000fca000000000d */
[----:B------:R-:W-:-:S04]  /*1410*/  SHF.R.U32.HI R10, RZ, 0x17, R2 ;  /* 0x00000017ff0a7819 */ /* 0x000fc80000011602 */
[----:B------:R-:W-:-:S04]  /*1420*/  LOP3.LUT R10, R10, 0xff, RZ, 0xc0, !PT ;  /* 0x000000ff0a0a7812 */ /* 0x000fc800078ec0ff */
[----:B------:R-:W-:-:S05]  /*1430*/  IADD3 R15, PT, PT, R10, R9, RZ ;  /* 0x000000090a0f7210 */ /* 0x000fca0007ffe0ff */
[----:B------:R-:W-:-:S05]  /*1440*/  VIADD R10, R15, 0xffffffff ;  /* 0xffffffff0f0a7836 */ /* 0x000fca0000000000 */
[----:B------:R-:W-:-:S13]  /*1450*/  ISETP.GE.U32.AND P0, PT, R10, 0xfe, PT ;  /* 0x000000fe0a00780c */ /* 0x000fda0003f06070 */
[----:B------:R-:W-:Y:S05]  /*1460*/  @!P0 BRA `(.L_x_18) ;  /* 0x0000000000808947 */ /* 0x000fea0003800000 */
[----:B------:R-:W-:-:S13]  /*1470*/  ISETP.GT.AND P0, PT, R15, 0xfe, PT ;  /* 0x000000fe0f00780c */ /* 0x000fda0003f04270 */
[----:B------:R-:W-:Y:S05]  /*1480*/  @P0 BRA `(.L_x_19) ;  /* 0x00000000006c0947 */ /* 0x000fea0003800000 */
[----:B------:R-:W-:-:S13]  /*1490*/  ISETP.GE.AND P0, PT, R15, 0x1, PT ;  /* 0x000000010f00780c */ /* 0x000fda0003f06270 */
[----:B------:R-:W-:Y:S05]  /*14a0*/  @P0 BRA `(.L_x_20) ;  /* 0x0000000000740947 */ /* 0x000fea0003800000 */
[----:B------:R-:W-:Y:S02]  /*14b0*/  ISETP.GE.AND P0, PT, R15, -0x18, PT ;  /* 0xffffffe80f00780c */ /* 0x000fe40003f06270 */
[----:B------:R-:W-:-:S11]  /*14c0*/  LOP3.LUT R2, R2, 0x80000000, RZ, 0xc0, !PT ;  /* 0x8000000002027812 */ /* 0x000fd600078ec0ff */
[----:B------:R-:W-:Y:S05]  /*14d0*/  @!P0 BRA `(.L_x_20) ;  /* 0x0000000000688947 */ /* 0x000fea0003800000 */
[CCC-:B------:R-:W-:Y:S01]  /*14e0*/  FFMA.RZ R9, R16.reuse, R14.reuse, R13.reuse ;  /* 0x0000000e10097223 */ /* 0x1c0fe2000000c00d */
[C---:B------:R-:W-:Y:S02]  /*14f0*/  VIADD R12, R15.reuse, 0x20 ;  /* 0x000000200f0c7836 */ /* 0x040fe40000000000 */
[CCC-:B------:R-:W-:Y:S01]  /*1500*/  FFMA.RM R10, R16.reuse, R14.reuse, R13.reuse ;  /* 0x0000000e100a7223 */ /* 0x1c0fe2000000400d */
[----:B------:R-:W-:Y:S02]  /*1510*/  ISETP.NE.AND P3, PT, R15, RZ, PT ;  /* 0x000000ff0f00720c */ /* 0x000fe40003f65270 */
[----:B------:R-:W-:Y:S01]  /*1520*/  LOP3.LUT R11, R9, 0x7fffff, RZ, 0xc0, !PT ;  /* 0x007fffff090b7812 */ /* 0x000fe200078ec0ff */
[----:B------:R-:W-:Y:S01]  /*1530*/  FFMA.RP R9, R16, R14, R13 ;  /* 0x0000000e10097223 */ /* 0x000fe2000000800d */
[----:B------:R-:W-:Y:S01]  /*1540*/  IMAD.MOV R13, RZ, RZ, -R15 ;  /* 0x000000ffff0d7224 */ /* 0x000fe200078e0a0f */
[----:B------:R-:W-:Y:S02]  /*1550*/  ISETP.NE.AND P1, PT, R15, RZ, PT ;  /* 0x000000ff0f00720c */ /* 0x000fe40003f25270 */
[----:B------:R-:W-:-:S02]  /*1560*/  LOP3.LUT R11, R11, 0x800000, RZ, 0xfc, !PT ;  /* 0x008000000b0b7812 */ /* 0x000fc400078efcff */
[----:B------:R-:W-:Y:S02]  /*1570*/  FSETP.NEU.FTZ.AND P0, PT, R9, R10, PT ;  /* 0x0000000a0900720b */ /* 0x000fe40003f1d000 */
[----:B------:R-:W-:Y:S02]  /*1580*/  SHF.L.U32 R12, R11, R12, RZ ;  /* 0x0000000c0b0c7219 */ /* 0x000fe400000006ff */
[----:B------:R-:W-:Y:S02]  /*1590*/  SEL R10, R13, RZ, P3 ;  /* 0x000000ff0d0a7207 */ /* 0x000fe40001800000 */
[----:B------:R-:W-:Y:S02]  /*15a0*/  ISETP.NE.AND P1, PT, R12, RZ, P1 ;  /* 0x000000ff0c00720c */ /* 0x000fe40000f25270 */
[----:B------:R-:W-:Y:S02]  /*15b0*/  SHF.R.U32.HI R10, RZ, R10, R11 ;  /* 0x0000000aff0a7219 */ /* 0x000fe4000001160b */
[----:B------:R-:W-:-:S02]  /*15c0*/  PLOP3.LUT P0, PT, P0, P1, PT, 0xf8, 0x8f ;  /* 0x00000000008f781c */ /* 0x000fc40000703f70 */
[----:B------:R-:W-:Y:S02]  /*15d0*/  SHF.R.U32.HI R12, RZ, 0x1, R10 ;  /* 0x00000001ff0c7819 */ /* 0x000fe4000001160a */
[----:B------:R-:W-:-:S04]  /*15e0*/  SEL R9, RZ, 0x1, !P0 ;  /* 0x00000001ff097807 */ /* 0x000fc80004000000 */
[----:B------:R-:W-:-:S04]  /*15f0*/  LOP3.LUT R9, R9, 0x1, R12, 0xf8, !PT ;  /* 0x0000000109097812 */ /* 0x000fc800078ef80c */
[----:B------:R-:W-:-:S04]  /*1600*/  LOP3.LUT R9, R9, R10, RZ, 0xc0, !PT ;  /* 0x0000000a09097212 */ /* 0x000fc800078ec0ff */
[----:B------:R-:W-:-:S04]  /*1610*/  IADD3 R9, PT, PT, R12, R9, RZ ;  /* 0x000000090c097210 */ /* 0x000fc80007ffe0ff */
[----:B------:R-:W-:Y:S01]  /*1620*/  LOP3.LUT R2, R9, R2, RZ, 0xfc, !PT ;  /* 0x0000000209027212 */ /* 0x000fe200078efcff */
[----:B------:R-:W-:Y:S06]  /*1630*/  BRA `(.L_x_20) ;  /* 0x0000000000107947 */ /* 0x000fec0003800000 */
.L_x_19:
[----:B------:R-:W-:-:S04]  /*1640*/  LOP3.LUT R2, R2, 0x80000000, RZ, 0xc0, !PT ;  /* 0x8000000002027812 */ /* 0x000fc800078ec0ff */
[----:B------:R-:W-:Y:S01]  /*1650*/  LOP3.LUT R2, R2, 0x7f800000, RZ, 0xfc, !PT ;  /* 0x7f80000002027812 */ /* 0x000fe200078efcff */
[----:B------:R-:W-:Y:S06]  /*1660*/  BRA `(.L_x_20) ;  /* 0x0000000000047947 */ /* 0x000fec0003800000 */
.L_x_18:
[----:B------:R-:W-:-:S07]  /*1670*/  IMAD R2, R9, 0x800000, R2 ;  /* 0x0080000009027824 */ /* 0x000fce00078e0202 */
.L_x_20:
[----:B------:R-:W-:Y:S05]  /*1680*/  BSYNC.RECONVERGENT B3 ;  /* 0x0000000000037941 */ /* 0x000fea0003800200 */
.L_x_17:
[----:B------:R-:W-:Y:S05]  /*1690*/  BRA `(.L_x_21) ;  /* 0x0000000000207947 */ /* 0x000fea0003800000 */
.L_x_16:
[----:B------:R-:W-:-:S04]  /*16a0*/  LOP3.LUT R2, R11, 0x80000000, R2, 0x48, !PT ;  /* 0x800000000b027812 */ /* 0x000fc800078e4802 */
[----:B------:R-:W-:Y:S01]  /*16b0*/  LOP3.LUT R2, R2, 0x7f800000, RZ, 0xfc, !PT ;  /* 0x7f80000002027812 */ /* 0x000fe200078efcff */
[----:B------:R-:W-:Y:S06]  /*16c0*/  BRA `(.L_x_21) ;  /* 0x0000000000147947 */ /* 0x000fec0003800000 */
.L_x_15:
[----:B------:R-:W-:Y:S01]  /*16d0*/  LOP3.LUT R2, R11, 0x80000000, R2, 0x48, !PT ;  /* 0x800000000b027812 */ /* 0x000fe200078e4802 */
[----:B------:R-:W-:Y:S06]  /*16e0*/  BRA `(.L_x_21) ;  /* 0x00000000000c7947 */ /* 0x000fec0003800000 */
.L_x_14:
[----:B------:R-:W0:Y:S01]  /*16f0*/  MUFU.RSQ R2, -QNAN ;  /* 0xffc0000000027908 */ /* 0x000e220000001400 */
[----:B------:R-:W-:Y:S05]  /*1700*/  BRA `(.L_x_21) ;  /* 0x0000000000047947 */ /* 0x000fea0003800000 */
.L_x_13:
[----:B------:R-:W-:-:S07]  /*1710*/  FADD.FTZ R2, R2, R3 ;  /* 0x0000000302027221 */ /* 0x000fce0000010000 */
.L_x_21:
[----:B------:R-:W-:Y:S05]  /*1720*/  BSYNC.RECONVERGENT B2 ;  /* 0x0000000000027941 */ /* 0x000fea0003800200 */
.L_x_11:
[----:B------:R-:W-:-:S04]  /*1730*/  IMAD.MOV.U32 R9, RZ, RZ, 0x0 ;  /* 0x00000000ff097424 */ /* 0x000fc800078e00ff */
[----:B0-----:R-:W-:Y:S05]  /*1740*/  RET.REL.NODEC R8 `(_Z7computeffffffffffffffffff) ;  /* 0xffffffe8082c7950 */ /* 0x001fea0003c3ffff */
.L_x_22:
[----:B------:R-:W-:-:S00]  /*1750*/  BRA `(.L_x_22) ;  /* 0xfffffffc00fc7947 */ /* 0x000fc0000383ffff */
[----:B------:R-:W-:-:S00]  /*1760*/  NOP ;  /* 0x0000000000007918 */ /* 0x000fc00000000000 */
        /* <DEDUP_REMOVED lines=9> */
.L_x_23:


//--------------------- .nv.global.init           --------------------------
	.section	.nv.global.init,"aw",@progbits
	.align	4
.nv.global.init:
	.type		__cudart_i2opi_f,@object
	.size		__cudart_i2opi_f,($str - __cudart_i2opi_f)
__cudart_i2opi_f:
        /*0000*/ 	.byte	0x41, 0x90, 0x43, 0x3c, 0x99, 0x95, 0x62, 0xdb, 0xc0, 0xdd, 0x34, 0xf5, 0xd1, 0x57, 0x27, 0xfc
        /*0010*/ 	.byte	0x29, 0x15, 0x44, 0x4e, 0x6e, 0x83, 0xf9, 0xa2
	.type		$str,@object
	.size		$str,(.L_0 - $str)
$str:
        /*0018*/ 	.byte	0x25, 0x2e, 0x31, 0x37, 0x67, 0x0a, 0x00
.L_0:


//--------------------- .nv.shared.reserved.0     --------------------------
	.section	.nv.shared.reserved.0,"aw",@nobits
	.weak		__nv_reservedSMEM_offset_0_alias
	.size		__nv_reservedSMEM_offset_0_alias, 0, 64
	.other		__nv_reservedSMEM_offset_0_alias,@"STO_CUDA_RESERVED_SHARED STV_DEFAULT"
__nv_reservedSMEM_offset_0_alias:
	.zero		0
	.zero		64


//--------------------- .nv.constant0._Z7computeffffffffffffffffff --------------------------
	.section	.nv.constant0._Z7computeffffffffffffffffff,"a",@progbits
	.sectionflags	@""
	.align	4
.nv.constant0._Z7computeffffffffffffffffff:
	.zero		968


//--------------------- SYMBOLS --------------------------

	.type		.nv.reservedSmem.offset0,@object
	.size		.nv.reservedSmem.offset0,0x4
	.type		vprintf,@function
